	.target	sm_100a

	.elftype	@"ET_EXEC"


//--------------------- .note.nv.tkinfo           --------------------------
	.section	.note.nv.tkinfo,"",@"SHT_NOTE"
	.sectionflags	@"SHF_NOTE_NV_TKINFO"
	.tkinfo
        /*0018*/ 	.word	0x00000002
        /*0030*/ 	.string	""
        /*0030*/ 	.string	"ptxas"
        /*0030*/ 	.string	"Cuda compilation tools, release 13.0, V13.0.88"
        /*0030*/ 	.string	"Build cuda_13.0.r13.0/compiler.36424714_0"
        /*0030*/ 	.string	"-arch sm_100a -m 64 "



//--------------------- .note.nv.cuinfo           --------------------------
	.section	.note.nv.cuinfo,"",@"SHT_NOTE"
	.sectionflags	@"SHF_NOTE_NV_CUINFO"
        /*0018*/ 	.short	0x0002
        /*001a*/ 	.short	0x0064
        /*001c*/ 	.short	0x0082
	.zero		2


//--------------------- .nv.info                  --------------------------
	.section	.nv.info,"",@"SHT_CUDA_INFO"
	.align	4


	//----- nvinfo : EIATTR_REGCOUNT
	.align		4
        /*0000*/ 	.byte	0x04, 0x2f
        /*0002*/ 	.short	(.L_19 - .L_18)
	.align		4
.L_18:
        /*0004*/ 	.word	index@(_ZN7cutlass13device_kernelINS_4gemm6kernel13GemmUniversalIN4cute5tupleIJiiiiEEENS1_10collective13CollectiveMmaINS1_35MainloopSm100TmaUmmaWarpSpecializedILi6ELi2ELi4ENS5_IJNS4_1CILi4EEENSA_ILi2EEENSA_ILi1EEEEEEEENS5_IJNSA_ILi128EEESG_NSA_ILi64EEEEEENS_6half_tENS5_IJlSD_lEEESJ_NS5_IJSD_llEEENS4_8TiledMMAINS4_8MMA_AtomIJNS4_26SM100_MMA_F16BF16_2x1SM_SSISJ_SJ_fLi128ELi128ELNS4_4UMMA5MajorE0ELSQ_1ELNSP_7ScaleInE0ELSR_0EEEEEENS4_6LayoutINS5_IJSD_SD_SD_EEENS5_IJNSA_ILi0EEESW_SW_EEEEENS5_IJNS4_10UnderscoreESZ_SZ_EEEEENS4_28SM100_TMA_2SM_LOAD_MULTICASTENS4_14ComposedLayoutINS4_7SwizzleILi3ELi4ELi3EEENS4_18smem_ptr_flag_bitsILi16EEENSU_INS5_IJNSA_ILi8EEESH_EEENS5_IJSH_SD_EEEEEEEvNS4_8identityES12_NS13_IS15_S17_NSU_INS5_IJSH_S18_EEENS5_IJSD_SH_EEEEEEEvS1D_EENS_8epilogue10collective18CollectiveEpilogueINS1J_23Sm100TmaWarpSpecializedILi4ELi2ELi16ELb1ELb0EEEJNS5_IJSH_SG_SH_EEENS5_IJNSU_ISH_SD_EENSU_INS5_IJNSA_ILi16EEESC_EEES1F_EEEEESJ_SK_SJ_SK_NS1J_6fusion15FusionCallbacksIS1N_NS1U_17LinearCombinationISJ_fSJ_fLNS_15FloatRoundStyleE2EEES1O_S1T_JEEENS4_5SM1004TMEM4LOAD26SM100_TMEM_LOAD_32dp32b16xENS4_13SM90_TMA_LOADENS13_INS14_ILi1ELi4ELi3EEES17_NSU_INS5_IJS18_S1Q_EEENS5_IJS1Q_SD_EEEEEEENS4_39AutoVectorizingCopyWithAssumedAlignmentILi128EEENS4_14SM90_TMA_STOREES29_S2B_S2B_EEEvvEEEEvNT_6ParamsE)
        /*0008*/ 	.word	0x00000045


	//----- nvinfo : EIATTR_FRAME_SIZE
	.align		4
.L_19:
        /*000c*/ 	.byte	0x04, 0x11
        /*000e*/ 	.short	(.L_21 - .L_20)
	.align		4
.L_20:
        /*0010*/ 	.word	index@($__internal_2_$__cuda_sm10x_tcgen05_guardrail_trap_unallocated_columns_being_dealloced)
        /*0014*/ 	.word	0x00000000


	//----- nvinfo : EIATTR_FRAME_SIZE
	.align		4
.L_21:
        /*0018*/ 	.byte	0x04, 0x11
        /*001a*/ 	.short	(.L_23 - .L_22)
	.align		4
.L_22:
        /*001c*/ 	.word	index@($__internal_1_$__cuda_sm10x_tcgen05_guardrail_trap_phase_invalid_during_alloc)
        /*0020*/ 	.word	0x00000000


	//----- nvinfo : EIATTR_FRAME_SIZE
	.align		4
.L_23:
        /*0024*/ 	.byte	0x04, 0x11
        /*0026*/ 	.short	(.L_25 - .L_24)
	.align		4
.L_24:
        /*0028*/ 	.word	index@($__internal_0_$__cuda_sm10x_tcgen05_guardrail_trap_col_being_dealloced_not_returned_by_alloc)
        /*002c*/ 	.word	0x00000000


	//----- nvinfo : EIATTR_FRAME_SIZE
	.align		4
.L_25:
        /*0030*/ 	.byte	0x04, 0x11
        /*0032*/ 	.short	(.L_27 - .L_26)
	.align		4
.L_26:
        /*0034*/ 	.word	index@(_ZN7cutlass13device_kernelINS_4gemm6kernel13GemmUniversalIN4cute5tupleIJiiiiEEENS1_10collective13CollectiveMmaINS1_35MainloopSm100TmaUmmaWarpSpecializedILi6ELi2ELi4ENS5_IJNS4_1CILi4EEENSA_ILi2EEENSA_ILi1EEEEEEEENS5_IJNSA_ILi128EEESG_NSA_ILi64EEEEEENS_6half_tENS5_IJlSD_lEEESJ_NS5_IJSD_llEEENS4_8TiledMMAINS4_8MMA_AtomIJNS4_26SM100_MMA_F16BF16_2x1SM_SSISJ_SJ_fLi128ELi128ELNS4_4UMMA5MajorE0ELSQ_1ELNSP_7ScaleInE0ELSR_0EEEEEENS4_6LayoutINS5_IJSD_SD_SD_EEENS5_IJNSA_ILi0EEESW_SW_EEEEENS5_IJNS4_10UnderscoreESZ_SZ_EEEEENS4_28SM100_TMA_2SM_LOAD_MULTICASTENS4_14ComposedLayoutINS4_7SwizzleILi3ELi4ELi3EEENS4_18smem_ptr_flag_bitsILi16EEENSU_INS5_IJNSA_ILi8EEESH_EEENS5_IJSH_SD_EEEEEEEvNS4_8identityES12_NS13_IS15_S17_NSU_INS5_IJSH_S18_EEENS5_IJSD_SH_EEEEEEEvS1D_EENS_8epilogue10collective18CollectiveEpilogueINS1J_23Sm100TmaWarpSpecializedILi4ELi2ELi16ELb1ELb0EEEJNS5_IJSH_SG_SH_EEENS5_IJNSU_ISH_SD_EENSU_INS5_IJNSA_ILi16EEESC_EEES1F_EEEEESJ_SK_SJ_SK_NS1J_6fusion15FusionCallbacksIS1N_NS1U_17LinearCombinationISJ_fSJ_fLNS_15FloatRoundStyleE2EEES1O_S1T_JEEENS4_5SM1004TMEM4LOAD26SM100_TMEM_LOAD_32dp32b16xENS4_13SM90_TMA_LOADENS13_INS14_ILi1ELi4ELi3EEES17_NSU_INS5_IJS18_S1Q_EEENS5_IJS1Q_SD_EEEEEEENS4_39AutoVectorizingCopyWithAssumedAlignmentILi128EEENS4_14SM90_TMA_STOREES29_S2B_S2B_EEEvvEEEEvNT_6ParamsE)
        /*0038*/ 	.word	0x00000000


	//----- nvinfo : EIATTR_MIN_STACK_SIZE
	.align		4
.L_27:
        /*003c*/ 	.byte	0x04, 0x12
        /*003e*/ 	.short	(.L_29 - .L_28)
	.align		4
.L_28:
        /*0040*/ 	.word	index@(_ZN7cutlass13device_kernelINS_4gemm6kernel13GemmUniversalIN4cute5tupleIJiiiiEEENS1_10collective13CollectiveMmaINS1_35MainloopSm100TmaUmmaWarpSpecializedILi6ELi2ELi4ENS5_IJNS4_1CILi4EEENSA_ILi2EEENSA_ILi1EEEEEEEENS5_IJNSA_ILi128EEESG_NSA_ILi64EEEEEENS_6half_tENS5_IJlSD_lEEESJ_NS5_IJSD_llEEENS4_8TiledMMAINS4_8MMA_AtomIJNS4_26SM100_MMA_F16BF16_2x1SM_SSISJ_SJ_fLi128ELi128ELNS4_4UMMA5MajorE0ELSQ_1ELNSP_7ScaleInE0ELSR_0EEEEEENS4_6LayoutINS5_IJSD_SD_SD_EEENS5_IJNSA_ILi0EEESW_SW_EEEEENS5_IJNS4_10UnderscoreESZ_SZ_EEEEENS4_28SM100_TMA_2SM_LOAD_MULTICASTENS4_14ComposedLayoutINS4_7SwizzleILi3ELi4ELi3EEENS4_18smem_ptr_flag_bitsILi16EEENSU_INS5_IJNSA_ILi8EEESH_EEENS5_IJSH_SD_EEEEEEEvNS4_8identityES12_NS13_IS15_S17_NSU_INS5_IJSH_S18_EEENS5_IJSD_SH_EEEEEEEvS1D_EENS_8epilogue10collective18CollectiveEpilogueINS1J_23Sm100TmaWarpSpecializedILi4ELi2ELi16ELb1ELb0EEEJNS5_IJSH_SG_SH_EEENS5_IJNSU_ISH_SD_EENSU_INS5_IJNSA_ILi16EEESC_EEES1F_EEEEESJ_SK_SJ_SK_NS1J_6fusion15FusionCallbacksIS1N_NS1U_17LinearCombinationISJ_fSJ_fLNS_15FloatRoundStyleE2EEES1O_S1T_JEEENS4_5SM1004TMEM4LOAD26SM100_TMEM_LOAD_32dp32b16xENS4_13SM90_TMA_LOADENS13_INS14_ILi1ELi4ELi3EEES17_NSU_INS5_IJS18_S1Q_EEENS5_IJS1Q_SD_EEEEEEENS4_39AutoVectorizingCopyWithAssumedAlignmentILi128EEENS4_14SM90_TMA_STOREES29_S2B_S2B_EEEvvEEEEvNT_6ParamsE)
        /*0044*/ 	.word	0x00000000
.L_29:


//--------------------- .nv.compat                --------------------------
	.section	.nv.compat,"",@"SHT_CUDA_COMPAT_INFO"
	.align	4
        /*0000*/ 	.byte	0x02, 0x09, 0x01, 0x00, 0x02, 0x02, 0x02, 0x00, 0x02, 0x05, 0x05, 0x00, 0x03, 0x07, 0x01, 0x01
        /*0010*/ 	.byte	0x02, 0x03, 0x01, 0x00, 0x02, 0x06, 0x01, 0x00, 0x04, 0x0b, 0x08, 0x00, 0x09, 0x00, 0x00, 0x00
        /*0020*/ 	.byte	0x00, 0x00, 0x00, 0x00


//--------------------- .nv.info._ZN7cutlass13device_kernelINS_4gemm6kernel13GemmUniversalIN4cute5tupleIJiiiiEEENS1_10collective13CollectiveMmaINS1_35MainloopSm100TmaUmmaWarpSpecializedILi6ELi2ELi4ENS5_IJNS4_1CILi4EEENSA_ILi2EEENSA_ILi1EEEEEEEENS5_IJNSA_ILi128EEESG_NSA_ILi64EEEEEENS_6half_tENS5_IJlSD_lEEESJ_NS5_IJSD_llEEENS4_8TiledMMAINS4_8MMA_AtomIJNS4_26SM100_MMA_F16BF16_2x1SM_SSISJ_SJ_fLi128ELi128ELNS4_4UMMA5MajorE0ELSQ_1ELNSP_7ScaleInE0ELSR_0EEEEEENS4_6LayoutINS5_IJSD_SD_SD_EEENS5_IJNSA_ILi0EEESW_SW_EEEEENS5_IJNS4_10UnderscoreESZ_SZ_EEEEENS4_28SM100_TMA_2SM_LOAD_MULTICASTENS4_14ComposedLayoutINS4_7SwizzleILi3ELi4ELi3EEENS4_18smem_ptr_flag_bitsILi16EEENSU_INS5_IJNSA_ILi8EEESH_EEENS5_IJSH_SD_EEEEEEEvNS4_8identityES12_NS13_IS15_S17_NSU_INS5_IJSH_S18_EEENS5_IJSD_SH_EEEEEEEvS1D_EENS_8epilogue10collective18CollectiveEpilogueINS1J_23Sm100TmaWarpSpecializedILi4ELi2ELi16ELb1ELb0EEEJNS5_IJSH_SG_SH_EEENS5_IJNSU_ISH_SD_EENSU_INS5_IJNSA_ILi16EEESC_EEES1F_EEEEESJ_SK_SJ_SK_NS1J_6fusion15FusionCallbacksIS1N_NS1U_17LinearCombinationISJ_fSJ_fLNS_15FloatRoundStyleE2EEES1O_S1T_JEEENS4_5SM1004TMEM4LOAD26SM100_TMEM_LOAD_32dp32b16xENS4_13SM90_TMA_LOADENS13_INS14_ILi1ELi4ELi3EEES17_NSU_INS5_IJS18_S1Q_EEENS5_IJS1Q_SD_EEEEEEENS4_39AutoVectorizingCopyWithAssumedAlignmentILi128EEENS4_14SM90_TMA_STOREES29_S2B_S2B_EEEvvEEEEvNT_6ParamsE --------------------------
	.section	.nv.info._ZN7cutlass13device_kernelINS_4gemm6kernel13GemmUniversalIN4cute5tupleIJiiiiEEENS1_10collective13CollectiveMmaINS1_35MainloopSm100TmaUmmaWarpSpecializedILi6ELi2ELi4ENS5_IJNS4_1CILi4EEENSA_ILi2EEENSA_ILi1EEEEEEEENS5_IJNSA_ILi128EEESG_NSA_ILi64EEEEEENS_6half_tENS5_IJlSD_lEEESJ_NS5_IJSD_llEEENS4_8TiledMMAINS4_8MMA_AtomIJNS4_26SM100_MMA_F16BF16_2x1SM_SSISJ_SJ_fLi128ELi128ELNS4_4UMMA5MajorE0ELSQ_1ELNSP_7ScaleInE0ELSR_0EEEEEENS4_6LayoutINS5_IJSD_SD_SD_EEENS5_IJNSA_ILi0EEESW_SW_EEEEENS5_IJNS4_10UnderscoreESZ_SZ_EEEEENS4_28SM100_TMA_2SM_LOAD_MULTICASTENS4_14ComposedLayoutINS4_7SwizzleILi3ELi4ELi3EEENS4_18smem_ptr_flag_bitsILi16EEENSU_INS5_IJNSA_ILi8EEESH_EEENS5_IJSH_SD_EEEEEEEvNS4_8identityES12_NS13_IS15_S17_NSU_INS5_IJSH_S18_EEENS5_IJSD_SH_EEEEEEEvS1D_EENS_8epilogue10collective18CollectiveEpilogueINS1J_23Sm100TmaWarpSpecializedILi4ELi2ELi16ELb1ELb0EEEJNS5_IJSH_SG_SH_EEENS5_IJNSU_ISH_SD_EENSU_INS5_IJNSA_ILi16EEESC_EEES1F_EEEEESJ_SK_SJ_SK_NS1J_6fusion15FusionCallbacksIS1N_NS1U_17LinearCombinationISJ_fSJ_fLNS_15FloatRoundStyleE2EEES1O_S1T_JEEENS4_5SM1004TMEM4LOAD26SM100_TMEM_LOAD_32dp32b16xENS4_13SM90_TMA_LOADENS13_INS14_ILi1ELi4ELi3EEES17_NSU_INS5_IJS18_S1Q_EEENS5_IJS1Q_SD_EEEEEEENS4_39AutoVectorizingCopyWithAssumedAlignmentILi128EEENS4_14SM90_TMA_STOREES29_S2B_S2B_EEEvvEEEEvNT_6ParamsE,"",@"SHT_CUDA_INFO"
	.sectionflags	@""
	.align	4


	//----- nvinfo : EIATTR_CUDA_API_VERSION
	.align		4
        /*0000*/ 	.byte	0x04, 0x37
        /*0002*/ 	.short	(.L_31 - .L_30)
.L_30:
        /*0004*/ 	.word	0x00000082


	//----- nvinfo : EIATTR_KPARAM_INFO
	.align		4
.L_31:
        /*0008*/ 	.byte	0x04, 0x17
        /*000a*/ 	.short	(.L_33 - .L_32)
.L_32:
        /*000c*/ 	.word	0x00000000
        /*0010*/ 	.short	0x0000
        /*0012*/ 	.short	0x0000
        /*0014*/ 	.byte	0x00, 0xf0, 0x01, 0x20


	//----- nvinfo : EIATTR_AT_ENTRY_FRAGMENTS
	.align		4
.L_33:
        /*0018*/ 	.byte	0x04, 0x4f
        /*001a*/ 	.short	(.L_35 - .L_34)


	//   ....[0]....
.L_34:
        /*001c*/ 	.word	0x00000007


	//----- nvinfo : EIATTR_RESERVED_SMEM_USED
	.align		4
.L_35:
        /*0020*/ 	.byte	0x01, 0x41
	.zero		2


	//----- nvinfo : EIATTR_SPARSE_MMA_MASK
	.align		4
        /*0024*/ 	.byte	0x03, 0x50
        /*0026*/ 	.short	0x0000


	//----- nvinfo : EIATTR_TCGEN05_2CTA_USED
	.align		4
        /*0028*/ 	.byte	0x01, 0x52
	.zero		2


	//----- nvinfo : EIATTR_MAXREG_COUNT
	.align		4
        /*002c*/ 	.byte	0x03, 0x1b
        /*002e*/ 	.short	0x00ff


	//----- nvinfo : EIATTR_NUM_BARRIERS
	.align		4
        /*0030*/ 	.byte	0x02, 0x4c
        /*0032*/ 	.byte	0x07
	.zero		1


	//----- nvinfo : EIATTR_EXTERNS
	.align		4
        /*0034*/ 	.byte	0x04, 0x0f
        /*0036*/ 	.short	(.L_37 - .L_36)


	//   ....[0]....
	.align		4
.L_36:
        /*0038*/ 	.word	index@(__assertfail)


	//----- nvinfo : EIATTR_MERCURY_ISA_VERSION
	.align		4
.L_37:
        /*003c*/ 	.byte	0x03, 0x5f
        /*003e*/ 	.short	0x0101


	//----- nvinfo : EIATTR_INT_WARP_WIDE_INSTR_OFFSETS
	.align		4
        /*0040*/ 	.byte	0x04, 0x31
        /*0042*/ 	.short	(.L_39 - .L_38)


	//   ....[0]....
.L_38:
        /*0044*/ 	.word	0x00000da0


	//   ....[1]....
        /*0048*/ 	.word	0x00000e40


	//   ....[2]....
        /*004c*/ 	.word	0x000045f0


	//   ....[3]....
        /*0050*/ 	.word	0x00004620


	//   ....[4]....
        /*0054*/ 	.word	0x00004640


	//   ....[5]....
        /*0058*/ 	.word	0x00005180


	//   ....[6]....
        /*005c*/ 	.word	0x00005220


	//   ....[7]....
        /*0060*/ 	.word	0x000052e0


	//   ....[8]....
        /*0064*/ 	.word	0x00005350


	//   ....[9]....
        /*0068*/ 	.word	0x00005410


	//   ....[10]....
        /*006c*/ 	.word	0x000054b0


	//   ....[11]....
        /*0070*/ 	.word	0x00005520


	//   ....[12]....
        /*0074*/ 	.word	0x000055e0


	//   ....[13]....
        /*0078*/ 	.word	0x00005680


	//   ....[14]....
        /*007c*/ 	.word	0x00005720


	//   ....[15]....
        /*0080*/ 	.word	0x00005810


	//   ....[16]....
        /*0084*/ 	.word	0x000058e0


	//----- nvinfo : EIATTR_COOP_GROUP_MASK_REGIDS
	.align		4
.L_39:
        /*0088*/ 	.byte	0x04, 0x29
        /*008a*/ 	.short	(.L_41 - .L_40)


	//   ....[0]....
.L_40:
        /*008c*/ 	.word	0xffffffff


	//   ....[1]....
        /*0090*/ 	.word	0xffffffff


	//   ....[2]....
        /*0094*/ 	.word	0xffffffff


	//   ....[3]....
        /*0098*/ 	.word	0xffffffff


	//   ....[4]....
        /*009c*/ 	.word	0xffffffff


	//   ....[5]....
        /*00a0*/ 	.word	0xffffffff


	//   ....[6]....
        /*00a4*/ 	.word	0xffffffff


	//   ....[7]....
        /*00a8*/ 	.word	0xffffffff


	//   ....[8]....
        /*00ac*/ 	.word	0xffffffff


	//   ....[9]....
        /*00b0*/ 	.word	0xffffffff


	//   ....[10]....
        /*00b4*/ 	.word	0xffffffff


	//   ....[11]....
        /*00b8*/ 	.word	0xffffffff


	//   ....[12]....
        /*00bc*/ 	.word	0xffffffff


	//   ....[13]....
        /*00c0*/ 	.word	0xffffffff


	//----- nvinfo : EIATTR_COOP_GROUP_INSTR_OFFSETS
	.align		4
.L_41:
        /*00c4*/ 	.byte	0x04, 0x28
        /*00c6*/ 	.short	(.L_43 - .L_42)


	//   ....[0]....
.L_42:
        /*00c8*/ 	.word	0x000000b0


	//   ....[1]....
        /*00cc*/ 	.word	0x00000510


	//   ....[2]....
        /*00d0*/ 	.word	0x00000710


	//   ....[3]....
        /*00d4*/ 	.word	0x000008a0


	//   ....[4]....
        /*00d8*/ 	.word	0x00000990


	//   ....[5]....
        /*00dc*/ 	.word	0x00000af0


	//   ....[6]....
        /*00e0*/ 	.word	0x00000c80


	//   ....[7]....
        /*00e4*/ 	.word	0x00000ec0


	//   ....[8]....
        /*00e8*/ 	.word	0x00002410


	//   ....[9]....
        /*00ec*/ 	.word	0x000033e0


	//   ....[10]....
        /*00f0*/ 	.word	0x000038b0


	//   ....[11]....
        /*00f4*/ 	.word	0x000038e0


	//   ....[12]....
        /*00f8*/ 	.word	0x000044f0


	//   ....[13]....
        /*00fc*/ 	.word	0x00004700


	//----- nvinfo : EIATTR_VRC_CTA_INIT_COUNT
	.align		4
.L_43:
        /*0100*/ 	.byte	0x02, 0x4a
        /*0102*/ 	.byte	0x80
	.zero		1


	//----- nvinfo : EIATTR_SYSCALL_OFFSETS
	.align		4
        /*0104*/ 	.byte	0x04, 0x46
        /*0106*/ 	.short	(.L_45 - .L_44)


	//   ....[0]....
.L_44:
        /*0108*/ 	.word	0x00006460


	//   ....[1]....
        /*010c*/ 	.word	0x00006550


	//   ....[2]....
        /*0110*/ 	.word	0x00006c80


	//   ....[3]....
        /*0114*/ 	.word	0x000075b0


	//   ....[4]....
        /*0118*/ 	.word	0x00007e80


	//   ....[5]....
        /*011c*/ 	.word	0x00008750


	//----- nvinfo : EIATTR_MBARRIER_INSTR_OFFSETS
	.align		4
.L_45:
        /*0120*/ 	.byte	0x04, 0x39
        /*0122*/ 	.short	(.L_47 - .L_46)


	//   ....[0]....
.L_46:
        /*0124*/ 	.word	0x00000640
        /*0128*/ 	.word	0x000000ff
        /*012c*/ 	.word	0x00000000
        /*0130*/ 	.short	0x0100
        /*0132*/ 	.byte	0x04
	.zero		1


	//   ....[1]....
        /*0134*/ 	.word	0x00000650
        /*0138*/ 	.word	0x000000ff
        /*013c*/ 	.word	0x00000030
        /*0140*/ 	.short	0x0100
        /*0142*/ 	.byte	0x04
	.zero		1


	//   ....[2]....
        /*0144*/ 	.word	0x00000660
        /*0148*/ 	.word	0x000000ff
        /*014c*/ 	.word	0x00000008
        /*0150*/ 	.short	0x0100
        /*0152*/ 	.byte	0x04
	.zero		1


	//   ....[3]....
        /*0154*/ 	.word	0x00000670
        /*0158*/ 	.word	0x000000ff
        /*015c*/ 	.word	0x00000038
        /*0160*/ 	.short	0x0100
        /*0162*/ 	.byte	0x04
	.zero		1


	//   ....[4]....
        /*0164*/ 	.word	0x00000680
        /*0168*/ 	.word	0x000000ff
        /*016c*/ 	.word	0x00000010
        /*0170*/ 	.short	0x0100
        /*0172*/ 	.byte	0x04
	.zero		1


	//   ....[5]....
        /*0174*/ 	.word	0x00000690
        /*0178*/ 	.word	0x000000ff
        /*017c*/ 	.word	0x00000040
        /*0180*/ 	.short	0x0100
        /*0182*/ 	.byte	0x04
	.zero		1


	//   ....[6]....
        /*0184*/ 	.word	0x000006a0
        /*0188*/ 	.word	0x000000ff
        /*018c*/ 	.word	0x00000018
        /*0190*/ 	.short	0x0100
        /*0192*/ 	.byte	0x04
	.zero		1


	//   ....[7]....
        /*0194*/ 	.word	0x000006b0
        /*0198*/ 	.word	0x000000ff
        /*019c*/ 	.word	0x00000048
        /*01a0*/ 	.short	0x0100
        /*01a2*/ 	.byte	0x04
	.zero		1


	//   ....[8]....
        /*01a4*/ 	.word	0x000006c0
        /*01a8*/ 	.word	0x000000ff
        /*01ac*/ 	.word	0x00000020
        /*01b0*/ 	.short	0x0100
        /*01b2*/ 	.byte	0x04
	.zero		1


	//   ....[9]....
        /*01b4*/ 	.word	0x000006d0
        /*01b8*/ 	.word	0x000000ff
        /*01bc*/ 	.word	0x00000050
        /*01c0*/ 	.short	0x0100
        /*01c2*/ 	.byte	0x04
	.zero		1


	//   ....[10]....
        /*01c4*/ 	.word	0x000006e0
        /*01c8*/ 	.word	0x000000ff
        /*01cc*/ 	.word	0x00000028
        /*01d0*/ 	.short	0x0100
        /*01d2*/ 	.byte	0x04
	.zero		1


	//   ....[11]....
        /*01d4*/ 	.word	0x000006f0
        /*01d8*/ 	.word	0x000000ff
        /*01dc*/ 	.word	0x00000058
        /*01e0*/ 	.short	0x0100
        /*01e2*/ 	.byte	0x04
	.zero		1


	//   ....[12]....
        /*01e4*/ 	.word	0x00000810
        /*01e8*/ 	.word	0x000000ff
        /*01ec*/ 	.word	0x00000060
        /*01f0*/ 	.short	0x0100
        /*01f2*/ 	.byte	0x04
	.zero		1


	//   ....[13]....
        /*01f4*/ 	.word	0x00000820
        /*01f8*/ 	.word	0x000000ff
        /*01fc*/ 	.word	0x00000080
        /*0200*/ 	.short	0x0100
        /*0202*/ 	.byte	0x04
	.zero		1


	//   ....[14]....
        /*0204*/ 	.word	0x00000830
        /*0208*/ 	.word	0x000000ff
        /*020c*/ 	.word	0x00000068
        /*0210*/ 	.short	0x0100
        /*0212*/ 	.byte	0x04
	.zero		1


	//   ....[15]....
        /*0214*/ 	.word	0x00000840
        /*0218*/ 	.word	0x000000ff
        /*021c*/ 	.word	0x00000088
        /*0220*/ 	.short	0x0100
        /*0222*/ 	.byte	0x04
	.zero		1


	//   ....[16]....
        /*0224*/ 	.word	0x00000850
        /*0228*/ 	.word	0x000000ff
        /*022c*/ 	.word	0x00000070
        /*0230*/ 	.short	0x0100
        /*0232*/ 	.byte	0x04
	.zero		1


	//   ....[17]....
        /*0234*/ 	.word	0x00000860
        /*0238*/ 	.word	0x000000ff
        /*023c*/ 	.word	0x00000090
        /*0240*/ 	.short	0x0100
        /*0242*/ 	.byte	0x04
	.zero		1


	//   ....[18]....
        /*0244*/ 	.word	0x00000870
        /*0248*/ 	.word	0x000000ff
        /*024c*/ 	.word	0x00000078
        /*0250*/ 	.short	0x0100
        /*0252*/ 	.byte	0x04
	.zero		1


	//   ....[19]....
        /*0254*/ 	.word	0x00000880
        /*0258*/ 	.word	0x000000ff
        /*025c*/ 	.word	0x00000098
        /*0260*/ 	.short	0x0100
        /*0262*/ 	.byte	0x04
	.zero		1


	//   ....[20]....
        /*0264*/ 	.word	0x00000960
        /*0268*/ 	.word	0x000000ff
        /*026c*/ 	.word	0x000000a0
        /*0270*/ 	.short	0x0100
        /*0272*/ 	.byte	0x06
	.zero		1


	//   ....[21]....
        /*0274*/ 	.word	0x00000970
        /*0278*/ 	.word	0x000000ff
        /*027c*/ 	.word	0x000000a8
        /*0280*/ 	.short	0x0100
        /*0282*/ 	.byte	0x06
	.zero		1


	//   ....[22]....
        /*0284*/ 	.word	0x00000aa0
        /*0288*/ 	.word	0x000000ff
        /*028c*/ 	.word	0x000000b0
        /*0290*/ 	.short	0x0100
        /*0292*/ 	.byte	0x06
	.zero		1


	//   ....[23]....
        /*0294*/ 	.word	0x00000ab0
        /*0298*/ 	.word	0x000000ff
        /*029c*/ 	.word	0x000000c0
        /*02a0*/ 	.short	0x0100
        /*02a2*/ 	.byte	0x06
	.zero		1


	//   ....[24]....
        /*02a4*/ 	.word	0x00000ac0
        /*02a8*/ 	.word	0x000000ff
        /*02ac*/ 	.word	0x000000b8
        /*02b0*/ 	.short	0x0100
        /*02b2*/ 	.byte	0x06
	.zero		1


	//   ....[25]....
        /*02b4*/ 	.word	0x00000ad0
        /*02b8*/ 	.word	0x000000ff
        /*02bc*/ 	.word	0x000000c8
        /*02c0*/ 	.short	0x0100
        /*02c2*/ 	.byte	0x06
	.zero		1


	//   ....[26]....
        /*02c4*/ 	.word	0x00000bf0
        /*02c8*/ 	.word	0x000000ff
        /*02cc*/ 	.word	0x000000d0
        /*02d0*/ 	.short	0x0100
        /*02d2*/ 	.byte	0x04
	.zero		1


	//   ....[27]....
        /*02d4*/ 	.word	0x00000c00
        /*02d8*/ 	.word	0x000000ff
        /*02dc*/ 	.word	0x000000f0
        /*02e0*/ 	.short	0x0100
        /*02e2*/ 	.byte	0x04
	.zero		1


	//   ....[28]....
        /*02e4*/ 	.word	0x00000c10
        /*02e8*/ 	.word	0x000000ff
        /*02ec*/ 	.word	0x000000d8
        /*02f0*/ 	.short	0x0100
        /*02f2*/ 	.byte	0x04
	.zero		1


	//   ....[29]....
        /*02f4*/ 	.word	0x00000c20
        /*02f8*/ 	.word	0x000000ff
        /*02fc*/ 	.word	0x000000f8
        /*0300*/ 	.short	0x0100
        /*0302*/ 	.byte	0x04
	.zero		1


	//   ....[30]....
        /*0304*/ 	.word	0x00000c30
        /*0308*/ 	.word	0x000000ff
        /*030c*/ 	.word	0x000000e0
        /*0310*/ 	.short	0x0100
        /*0312*/ 	.byte	0x04
	.zero		1


	//   ....[31]....
        /*0314*/ 	.word	0x00000c40
        /*0318*/ 	.word	0x000000ff
        /*031c*/ 	.word	0x00000100
        /*0320*/ 	.short	0x0100
        /*0322*/ 	.byte	0x04
	.zero		1


	//   ....[32]....
        /*0324*/ 	.word	0x00000c50
        /*0328*/ 	.word	0x000000ff
        /*032c*/ 	.word	0x000000e8
        /*0330*/ 	.short	0x0100
        /*0332*/ 	.byte	0x04
	.zero		1


	//   ....[33]....
        /*0334*/ 	.word	0x00000c60
        /*0338*/ 	.word	0x000000ff
        /*033c*/ 	.word	0x00000108
        /*0340*/ 	.short	0x0100
        /*0342*/ 	.byte	0x04
	.zero		1


	//   ....[34]....
        /*0344*/ 	.word	0x00000d50
        /*0348*/ 	.word	0x000000ff
        /*034c*/ 	.word	0x00000110
        /*0350*/ 	.short	0x0100
        /*0352*/ 	.byte	0x04
	.zero		1


	//   ....[35]....
        /*0354*/ 	.word	0x00000d60
        /*0358*/ 	.word	0x000000ff
        /*035c*/ 	.word	0x00000120
        /*0360*/ 	.short	0x0100
        /*0362*/ 	.byte	0x04
	.zero		1


	//   ....[36]....
        /*0364*/ 	.word	0x00000d70
        /*0368*/ 	.word	0x000000ff
        /*036c*/ 	.word	0x00000118
        /*0370*/ 	.short	0x0100
        /*0372*/ 	.byte	0x04
	.zero		1


	//   ....[37]....
        /*0374*/ 	.word	0x00000d80
        /*0378*/ 	.word	0x000000ff
        /*037c*/ 	.word	0x00000128
        /*0380*/ 	.short	0x0100
        /*0382*/ 	.byte	0x04
	.zero		1


	//   ....[38]....
        /*0384*/ 	.word	0x00000e80
        /*0388*/ 	.word	0x000000ff
        /*038c*/ 	.word	0x00000130
        /*0390*/ 	.short	0x0100
        /*0392*/ 	.byte	0x06
	.zero		1


	//   ....[39]....
        /*0394*/ 	.word	0x00001ba0
        /*0398*/ 	.word	0x00000000
        /*039c*/ 	.word	0x00000120
        /*03a0*/ 	.short	0x010a
        /*03a2*/ 	.byte	0xff
	.zero		1


	//   ....[40]....
        /*03a4*/ 	.word	0x00001bd0
        /*03a8*/ 	.word	0x00000000
        /*03ac*/ 	.word	0x00000110
        /*03b0*/ 	.short	0x0101
        /*03b2*/ 	.byte	0xff
	.zero		1


	//   ....[41]....
        /*03b4*/ 	.word	0x00001c90
        /*03b8*/ 	.word	0x000000ff
        /*03bc*/ 	.word	0x00000030
        /*03c0*/ 	.short	0x010a
        /*03c2*/ 	.byte	0x04
	.zero		1


	//   ....[42]....
        /*03c4*/ 	.word	0x00001d70
        /*03c8*/ 	.word	0x000000ff
        /*03cc*/ 	.word	0x00000030
        /*03d0*/ 	.short	0x010a
        /*03d2*/ 	.byte	0x21
	.zero		1


	//   ....[43]....
        /*03d4*/ 	.word	0x00001f20
        /*03d8*/ 	.word	0x000000ff
        /*03dc*/ 	.word	0x00000030
        /*03e0*/ 	.short	0x010a
        /*03e2*/ 	.byte	0x05
	.zero		1


	//   ....[44]....
        /*03e4*/ 	.word	0x00002070
        /*03e8*/ 	.word	0x000000ff
        /*03ec*/ 	.word	0x000000a8
        /*03f0*/ 	.short	0x0101
        /*03f2*/ 	.byte	0x06
	.zero		1


	//   ....[45]....
        /*03f4*/ 	.word	0x00002090
        /*03f8*/ 	.word	0x000000ff
        /*03fc*/ 	.word	0x00000030
        /*0400*/ 	.short	0x010a
        /*0402*/ 	.byte	0x04
	.zero		1


	//   ....[46]....
        /*0404*/ 	.word	0x00002110
        /*0408*/ 	.word	0x000000ff
        /*040c*/ 	.word	0x00000030
        /*0410*/ 	.short	0x010a
        /*0412*/ 	.byte	0x11
	.zero		1


	//   ....[47]....
        /*0414*/ 	.word	0x000022a0
        /*0418*/ 	.word	0x000000ff
        /*041c*/ 	.word	0x00000030
        /*0420*/ 	.short	0x010a
        /*0422*/ 	.byte	0x05
	.zero		1


	//   ....[48]....
        /*0424*/ 	.word	0x00002440
        /*0428*/ 	.word	0x00000003
        /*042c*/ 	.word	0x000000b0
        /*0430*/ 	.short	0x010a
        /*0432*/ 	.byte	0xff
	.zero		1


	//   ....[49]....
        /*0434*/ 	.word	0x00002590
        /*0438*/ 	.word	0x00000000
        /*043c*/ 	.word	0x00000000
        /*0440*/ 	.short	0x0101
        /*0442*/ 	.byte	0xff
	.zero		1


	//   ....[50]....
        /*0444*/ 	.word	0x00002b40
        /*0448*/ 	.word	0x000000ff
        /*044c*/ 	.word	0x00000000
        /*0450*/ 	.short	0x010a
        /*0452*/ 	.byte	0x04
	.zero		1


	//   ....[51]....
        /*0454*/ 	.word	0x00002bd0
        /*0458*/ 	.word	0x000000ff
        /*045c*/ 	.word	0x00000000
        /*0460*/ 	.short	0x010a
        /*0462*/ 	.byte	0x05
	.zero		1


	//   ....[52]....
        /*0464*/ 	.word	0x00002c60
        /*0468*/ 	.word	0x000000ff
        /*046c*/ 	.word	0x00000000
        /*0470*/ 	.short	0x010a
        /*0472*/ 	.byte	0x05
	.zero		1


	//   ....[53]....
        /*0474*/ 	.word	0x00002cf0
        /*0478*/ 	.word	0x000000ff
        /*047c*/ 	.word	0x00000000
        /*0480*/ 	.short	0x010a
        /*0482*/ 	.byte	0x05
	.zero		1


	//   ....[54]....
        /*0484*/ 	.word	0x00002d80
        /*0488*/ 	.word	0x000000ff
        /*048c*/ 	.word	0x00000000
        /*0490*/ 	.short	0x010a
        /*0492*/ 	.byte	0x05
	.zero		1


	//   ....[55]....
        /*0494*/ 	.word	0x00002e20
        /*0498*/ 	.word	0x00000000
        /*049c*/ 	.word	0x00000000
        /*04a0*/ 	.short	0x010a
        /*04a2*/ 	.byte	0xff
	.zero		1


	//   ....[56]....
        /*04a4*/ 	.word	0x00002f40
        /*04a8*/ 	.word	0x00000002
        /*04ac*/ 	.word	0x00000110
        /*04b0*/ 	.short	0x010a
        /*04b2*/ 	.byte	0xff
	.zero		1


	//   ....[57]....
        /*04b4*/ 	.word	0x00002fb0
        /*04b8*/ 	.word	0x00000002
        /*04bc*/ 	.word	0x00000000
        /*04c0*/ 	.short	0x0101
        /*04c2*/ 	.byte	0xff
	.zero		1


	//   ....[58]....
        /*04c4*/ 	.word	0x00002fd0
        /*04c8*/ 	.word	0x000000ff
        /*04cc*/ 	.word	0x000000c0
        /*04d0*/ 	.short	0x010a
        /*04d2*/ 	.byte	0x04
	.zero		1


	//   ....[59]....
        /*04d4*/ 	.word	0x000030f0
        /*04d8*/ 	.word	0x00000002
        /*04dc*/ 	.word	0x000000b0
        /*04e0*/ 	.short	0x010a
        /*04e2*/ 	.byte	0xff
	.zero		1


	//   ....[60]....
        /*04e4*/ 	.word	0x000031f0
        /*04e8*/ 	.word	0x00000002
        /*04ec*/ 	.word	0x00000000
        /*04f0*/ 	.short	0x0101
        /*04f2*/ 	.byte	0xff
	.zero		1


	//   ....[61]....
        /*04f4*/ 	.word	0x00003280
        /*04f8*/ 	.word	0x000000ff
        /*04fc*/ 	.word	0x000000c0
        /*0500*/ 	.short	0x0106
        /*0502*/ 	.byte	0x04
	.zero		1


	//   ....[62]....
        /*0504*/ 	.word	0x000032a0
        /*0508*/ 	.word	0x000000ff
        /*050c*/ 	.word	0x000000c0
        /*0510*/ 	.short	0x010a
        /*0512*/ 	.byte	0x04
	.zero		1


	//   ....[63]....
        /*0514*/ 	.word	0x00003330
        /*0518*/ 	.word	0x000000ff
        /*051c*/ 	.word	0x000000c0
        /*0520*/ 	.short	0x0106
        /*0522*/ 	.byte	0x07
	.zero		1


	//   ....[64]....
        /*0524*/ 	.word	0x00003370
        /*0528*/ 	.word	0x00000000
        /*052c*/ 	.word	0x000000c0
        /*0530*/ 	.short	0x010a
        /*0532*/ 	.byte	0xff
	.zero		1


	//   ....[65]....
        /*0534*/ 	.word	0x000035b0
        /*0538*/ 	.word	0x000000ff
        /*053c*/ 	.word	0x00000008
        /*0540*/ 	.short	0x010a
        /*0542*/ 	.byte	0x05
	.zero		1


	//   ....[66]....
        /*0544*/ 	.word	0x000035d0
        /*0548*/ 	.word	0x000000ff
        /*054c*/ 	.word	0x00000008
        /*0550*/ 	.short	0x010a
        /*0552*/ 	.byte	0x05
	.zero		1


	//   ....[67]....
        /*0554*/ 	.word	0x00003760
        /*0558*/ 	.word	0x000000ff
        /*055c*/ 	.word	0x00000008
        /*0560*/ 	.short	0x010a
        /*0562*/ 	.byte	0x05
	.zero		1


	//   ....[68]....
        /*0564*/ 	.word	0x00003780
        /*0568*/ 	.word	0x000000ff
        /*056c*/ 	.word	0x00000008
        /*0570*/ 	.short	0x010a
        /*0572*/ 	.byte	0x05
	.zero		1


	//   ....[69]....
        /*0574*/ 	.word	0x00003840
        /*0578*/ 	.word	0x000000ff
        /*057c*/ 	.word	0x00000000
        /*0580*/ 	.short	0x0101
        /*0582*/ 	.byte	0x04
	.zero		1


	//   ....[70]....
        /*0584*/ 	.word	0x00003b70
        /*0588*/ 	.word	0x00000000
        /*058c*/ 	.word	0x000000b0
        /*0590*/ 	.short	0x010a
        /*0592*/ 	.byte	0xff
	.zero		1


	//   ....[71]....
        /*0594*/ 	.word	0x00003c30
        /*0598*/ 	.word	0x00000000
        /*059c*/ 	.word	0x00000000
        /*05a0*/ 	.short	0x0101
        /*05a2*/ 	.byte	0xff
	.zero		1


	//   ....[72]....
        /*05a4*/ 	.word	0x00003cf0
        /*05a8*/ 	.word	0x000000ff
        /*05ac*/ 	.word	0x00000000
        /*05b0*/ 	.short	0x010a
        /*05b2*/ 	.byte	0x04
	.zero		1


	//   ....[73]....
        /*05b4*/ 	.word	0x00003d00
        /*05b8*/ 	.word	0x000000ff
        /*05bc*/ 	.word	0x000000f0
        /*05c0*/ 	.short	0x010a
        /*05c2*/ 	.byte	0x1f
	.zero		1


	//   ....[74]....
        /*05c4*/ 	.word	0x00003db0
        /*05c8*/ 	.word	0x000000ff
        /*05cc*/ 	.word	0x00000000
        /*05d0*/ 	.short	0x010a
        /*05d2*/ 	.byte	0x05
	.zero		1


	//   ....[75]....
        /*05d4*/ 	.word	0x00003ee0
        /*05d8*/ 	.word	0x000000ff
        /*05dc*/ 	.word	0x00000000
        /*05e0*/ 	.short	0x010a
        /*05e2*/ 	.byte	0x04
	.zero		1


	//   ....[76]....
        /*05e4*/ 	.word	0x000041e0
        /*05e8*/ 	.word	0x000000ff
        /*05ec*/ 	.word	0x00000000
        /*05f0*/ 	.short	0x010a
        /*05f2*/ 	.byte	0x04
	.zero		1


	//   ....[77]....
        /*05f4*/ 	.word	0x00004270
        /*05f8*/ 	.word	0x000000ff
        /*05fc*/ 	.word	0x00000000
        /*0600*/ 	.short	0x010a
        /*0602*/ 	.byte	0x05
	.zero		1


	//   ....[78]....
        /*0604*/ 	.word	0x00004300
        /*0608*/ 	.word	0x000000ff
        /*060c*/ 	.word	0x00000000
        /*0610*/ 	.short	0x010a
        /*0612*/ 	.byte	0x05
	.zero		1


	//   ....[79]....
        /*0614*/ 	.word	0x000043a0
        /*0618*/ 	.word	0x00000000
        /*061c*/ 	.word	0x00000000
        /*0620*/ 	.short	0x010a
        /*0622*/ 	.byte	0xff
	.zero		1


	//   ....[80]....
        /*0624*/ 	.word	0x000043e0
        /*0628*/ 	.word	0x00000000
        /*062c*/ 	.word	0x00000000
        /*0630*/ 	.short	0x010a
        /*0632*/ 	.byte	0xff
	.zero		1


	//   ....[81]....
        /*0634*/ 	.word	0x00004450
        /*0638*/ 	.word	0x000000ff
        /*063c*/ 	.word	0x00000000
        /*0640*/ 	.short	0x0101
        /*0642*/ 	.byte	0x04
	.zero		1


	//   ....[82]....
        /*0644*/ 	.word	0x00004490
        /*0648*/ 	.word	0x000000ff
        /*064c*/ 	.word	0x00000130
        /*0650*/ 	.short	0x010a
        /*0652*/ 	.byte	0x1a
	.zero		1


	//   ....[83]....
        /*0654*/ 	.word	0x000044e0
        /*0658*/ 	.word	0x000000ff
        /*065c*/ 	.word	0x00000000
        /*0660*/ 	.short	0x0101
        /*0662*/ 	.byte	0x04
	.zero		1


	//   ....[84]....
        /*0664*/ 	.word	0x00004980
        /*0668*/ 	.word	0x0000000c
        /*066c*/ 	.word	0x000000b0
        /*0670*/ 	.short	0x010a
        /*0672*/ 	.byte	0xff
	.zero		1


	//   ....[85]....
        /*0674*/ 	.word	0x00004af0
        /*0678*/ 	.word	0x00000000
        /*067c*/ 	.word	0x00000000
        /*0680*/ 	.short	0x0101
        /*0682*/ 	.byte	0xff
	.zero		1


	//   ....[86]....
        /*0684*/ 	.word	0x00004f80
        /*0688*/ 	.word	0x000000ff
        /*068c*/ 	.word	0x000000a8
        /*0690*/ 	.short	0x010a
        /*0692*/ 	.byte	0x15
	.zero		1


	//   ....[87]....
        /*0694*/ 	.word	0x00005100
        /*0698*/ 	.word	0x000000ff
        /*069c*/ 	.word	0x00000080
        /*06a0*/ 	.short	0x010a
        /*06a2*/ 	.byte	0x15
	.zero		1


	//   ....[88]....
        /*06a4*/ 	.word	0x00005300
        /*06a8*/ 	.word	0x000000ff
        /*06ac*/ 	.word	0x00000060
        /*06b0*/ 	.short	0x010b
        /*06b2*/ 	.byte	0x15
	.zero		1


	//   ....[89]....
        /*06b4*/ 	.word	0x00005310
        /*06b8*/ 	.word	0x000000ff
        /*06bc*/ 	.word	0x00000000
        /*06c0*/ 	.short	0x0101
        /*06c2*/ 	.byte	0x06
	.zero		1


	//   ....[90]....
        /*06c4*/ 	.word	0x00005320
        /*06c8*/ 	.word	0x000000ff
        /*06cc*/ 	.word	0x00000088
        /*06d0*/ 	.short	0x010a
        /*06d2*/ 	.byte	0x15
	.zero		1


	//   ....[91]....
        /*06d4*/ 	.word	0x000054d0
        /*06d8*/ 	.word	0x000000ff
        /*06dc*/ 	.word	0x00000068
        /*06e0*/ 	.short	0x010b
        /*06e2*/ 	.byte	0x15
	.zero		1


	//   ....[92]....
        /*06e4*/ 	.word	0x000054e0
        /*06e8*/ 	.word	0x000000ff
        /*06ec*/ 	.word	0x00000000
        /*06f0*/ 	.short	0x0101
        /*06f2*/ 	.byte	0x06
	.zero		1


	//   ....[93]....
        /*06f4*/ 	.word	0x000054f0
        /*06f8*/ 	.word	0x000000ff
        /*06fc*/ 	.word	0x00000090
        /*0700*/ 	.short	0x010a
        /*0702*/ 	.byte	0x15
	.zero		1


	//   ....[94]....
        /*0704*/ 	.word	0x000056a0
        /*0708*/ 	.word	0x000000ff
        /*070c*/ 	.word	0x00000070
        /*0710*/ 	.short	0x010b
        /*0712*/ 	.byte	0x15
	.zero		1


	//   ....[95]....
        /*0714*/ 	.word	0x000056b0
        /*0718*/ 	.word	0x000000ff
        /*071c*/ 	.word	0x00000000
        /*0720*/ 	.short	0x0101
        /*0722*/ 	.byte	0x06
	.zero		1


	//   ....[96]....
        /*0724*/ 	.word	0x000056c0
        /*0728*/ 	.word	0x000000ff
        /*072c*/ 	.word	0x00000098
        /*0730*/ 	.short	0x010a
        /*0732*/ 	.byte	0x15
	.zero		1


	//   ....[97]....
        /*0734*/ 	.word	0x00005900
        /*0738*/ 	.word	0x000000ff
        /*073c*/ 	.word	0x00000078
        /*0740*/ 	.short	0x010b
        /*0742*/ 	.byte	0x15
	.zero		1


	//   ....[98]....
        /*0744*/ 	.word	0x00005910
        /*0748*/ 	.word	0x000000ff
        /*074c*/ 	.word	0x00000000
        /*0750*/ 	.short	0x0101
        /*0752*/ 	.byte	0x25
	.zero		1


	//   ....[99]....
        /*0754*/ 	.word	0x00005950
        /*0758*/ 	.word	0x000000ff
        /*075c*/ 	.word	0x00000080
        /*0760*/ 	.short	0x010a
        /*0762*/ 	.byte	0x15
	.zero		1


	//   ....[100]....
        /*0764*/ 	.word	0x00005970
        /*0768*/ 	.word	0x000000ff
        /*076c*/ 	.word	0x00000088
        /*0770*/ 	.short	0x010a
        /*0772*/ 	.byte	0x15
	.zero		1


	//   ....[101]....
        /*0774*/ 	.word	0x00005990
        /*0778*/ 	.word	0x000000ff
        /*077c*/ 	.word	0x00000090
        /*0780*/ 	.short	0x010a
        /*0782*/ 	.byte	0x15
	.zero		1


	//   ....[102]....
        /*0784*/ 	.word	0x000059d0
        /*0788*/ 	.word	0x00000000
        /*078c*/ 	.word	0x00000098
        /*0790*/ 	.short	0x010a
        /*0792*/ 	.byte	0xff
	.zero		1


	//   ....[103]....
        /*0794*/ 	.word	0x00005cf0
        /*0798*/ 	.word	0x00000003
        /*079c*/ 	.word	0x000000b0
        /*07a0*/ 	.short	0x010a
        /*07a2*/ 	.byte	0xff
	.zero		1


	//   ....[104]....
        /*07a4*/ 	.word	0x00005e70
        /*07a8*/ 	.word	0x00000000
        /*07ac*/ 	.word	0x00000000
        /*07b0*/ 	.short	0x0101
        /*07b2*/ 	.byte	0xff
	.zero		1


	//   ....[105]....
        /*07b4*/ 	.word	0x00006950
        /*07b8*/ 	.word	0x000000ff
        /*07bc*/ 	.word	0x00000060
        /*07c0*/ 	.short	0x010a
        /*07c2*/ 	.byte	0x2b
	.zero		1


	//   ....[106]....
        /*07c4*/ 	.word	0x00006980
        /*07c8*/ 	.word	0x00000036
        /*07cc*/ 	.word	0x000000d0
        /*07d0*/ 	.short	0x010a
        /*07d2*/ 	.byte	0xff
	.zero		1


	//   ....[107]....
        /*07d4*/ 	.word	0x00006a90
        /*07d8*/ 	.word	0x000000ff
        /*07dc*/ 	.word	0x00000060
        /*07e0*/ 	.short	0x010a
        /*07e2*/ 	.byte	0x2b
	.zero		1


	//   ....[108]....
        /*07e4*/ 	.word	0x00006b60
        /*07e8*/ 	.word	0x00000036
        /*07ec*/ 	.word	0x000000d0
        /*07f0*/ 	.short	0x010a
        /*07f2*/ 	.byte	0xff
	.zero		1


	//   ....[109]....
        /*07f4*/ 	.word	0x00007320
        /*07f8*/ 	.word	0x00000000
        /*07fc*/ 	.word	0x00000000
        /*0800*/ 	.short	0x0101
        /*0802*/ 	.byte	0xff
	.zero		1


	//   ....[110]....
        /*0804*/ 	.word	0x00007330
        /*0808*/ 	.word	0x00000002
        /*080c*/ 	.word	0x00000060
        /*0810*/ 	.short	0x010a
        /*0812*/ 	.byte	0xff
	.zero		1


	//   ....[111]....
        /*0814*/ 	.word	0x000073f0
        /*0818*/ 	.word	0x00000002
        /*081c*/ 	.word	0x00000060
        /*0820*/ 	.short	0x010a
        /*0822*/ 	.byte	0xff
	.zero		1


	//   ....[112]....
        /*0824*/ 	.word	0x00007bf0
        /*0828*/ 	.word	0x00000000
        /*082c*/ 	.word	0x00000000
        /*0830*/ 	.short	0x0101
        /*0832*/ 	.byte	0xff
	.zero		1


	//   ....[113]....
        /*0834*/ 	.word	0x00007c10
        /*0838*/ 	.word	0x00000002
        /*083c*/ 	.word	0x00000060
        /*0840*/ 	.short	0x010a
        /*0842*/ 	.byte	0xff
	.zero		1


	//   ....[114]....
        /*0844*/ 	.word	0x00007cc0
        /*0848*/ 	.word	0x00000002
        /*084c*/ 	.word	0x00000060
        /*0850*/ 	.short	0x010a
        /*0852*/ 	.byte	0xff
	.zero		1


	//   ....[115]....
        /*0854*/ 	.word	0x000084c0
        /*0858*/ 	.word	0x00000000
        /*085c*/ 	.word	0x00000000
        /*0860*/ 	.short	0x0101
        /*0862*/ 	.byte	0xff
	.zero		1


	//   ....[116]....
        /*0864*/ 	.word	0x000084e0
        /*0868*/ 	.word	0x00000003
        /*086c*/ 	.word	0x00000060
        /*0870*/ 	.short	0x010a
        /*0872*/ 	.byte	0xff
	.zero		1


	//   ....[117]....
        /*0874*/ 	.word	0x00008590
        /*0878*/ 	.word	0x00000003
        /*087c*/ 	.word	0x00000060
        /*0880*/ 	.short	0x010a
        /*0882*/ 	.byte	0xff
	.zero		1


	//   ....[118]....
        /*0884*/ 	.word	0x00008840
        /*0888*/ 	.word	0x00000036
        /*088c*/ 	.word	0x00000000
        /*0890*/ 	.short	0x0101
        /*0892*/ 	.byte	0xff
	.zero		1


	//   ....[119]....
        /*0894*/ 	.word	0x00008de0
        /*0898*/ 	.word	0x00000000
        /*089c*/ 	.word	0x00000000
        /*08a0*/ 	.short	0x0101
        /*08a2*/ 	.byte	0xff
	.zero		1


	//   ....[120]....
        /*08a4*/ 	.word	0x00009080
        /*08a8*/ 	.word	0x000000ff
        /*08ac*/ 	.word	0x00000000
        /*08b0*/ 	.short	0x0101
        /*08b2*/ 	.byte	0x06
	.zero		1


	//   ....[121]....
        /*08b4*/ 	.word	0x000090a0
        /*08b8*/ 	.word	0x00000000
        /*08bc*/ 	.word	0x00000120
        /*08c0*/ 	.short	0x010a
        /*08c2*/ 	.byte	0xff
	.zero		1


	//   ....[122]....
        /*08c4*/ 	.word	0x00009100
        /*08c8*/ 	.word	0x00000000
        /*08cc*/ 	.word	0x00000030
        /*08d0*/ 	.short	0x010a
        /*08d2*/ 	.byte	0xff
	.zero		1


	//   ....[123]....
        /*08d4*/ 	.word	0x00009160
        /*08d8*/ 	.word	0x00000000
        /*08dc*/ 	.word	0x00000030
        /*08e0*/ 	.short	0x010a
        /*08e2*/ 	.byte	0xff
	.zero		1


	//   ....[124]....
        /*08e4*/ 	.word	0x000091b0
        /*08e8*/ 	.word	0x00000003
        /*08ec*/ 	.word	0x000000b0
        /*08f0*/ 	.short	0x010a
        /*08f2*/ 	.byte	0xff
	.zero		1


	//   ....[125]....
        /*08f4*/ 	.word	0x00009210
        /*08f8*/ 	.word	0x00000000
        /*08fc*/ 	.word	0x00000000
        /*0900*/ 	.short	0x010a
        /*0902*/ 	.byte	0xff
	.zero		1


	//   ....[126]....
        /*0904*/ 	.word	0x00009270
        /*0908*/ 	.word	0x00000000
        /*090c*/ 	.word	0x00000000
        /*0910*/ 	.short	0x010a
        /*0912*/ 	.byte	0xff
	.zero		1


	//   ....[127]....
        /*0914*/ 	.word	0x000092d0
        /*0918*/ 	.word	0x00000000
        /*091c*/ 	.word	0x00000000
        /*0920*/ 	.short	0x010a
        /*0922*/ 	.byte	0xff
	.zero		1


	//   ....[128]....
        /*0924*/ 	.word	0x00009330
        /*0928*/ 	.word	0x00000000
        /*092c*/ 	.word	0x00000000
        /*0930*/ 	.short	0x010a
        /*0932*/ 	.byte	0xff
	.zero		1


	//   ....[129]....
        /*0934*/ 	.word	0x00009390
        /*0938*/ 	.word	0x00000000
        /*093c*/ 	.word	0x00000000
        /*0940*/ 	.short	0x010a
        /*0942*/ 	.byte	0xff
	.zero		1


	//   ....[130]....
        /*0944*/ 	.word	0x000093e0
        /*0948*/ 	.word	0x00000002
        /*094c*/ 	.word	0x00000110
        /*0950*/ 	.short	0x010a
        /*0952*/ 	.byte	0xff
	.zero		1


	//   ....[131]....
        /*0954*/ 	.word	0x00009440
        /*0958*/ 	.word	0x00000002
        /*095c*/ 	.word	0x000000c0
        /*0960*/ 	.short	0x010a
        /*0962*/ 	.byte	0xff
	.zero		1


	//   ....[132]....
        /*0964*/ 	.word	0x00009490
        /*0968*/ 	.word	0x00000002
        /*096c*/ 	.word	0x000000b0
        /*0970*/ 	.short	0x010a
        /*0972*/ 	.byte	0xff
	.zero		1


	//   ....[133]....
        /*0974*/ 	.word	0x000094f0
        /*0978*/ 	.word	0x00000000
        /*097c*/ 	.word	0x000000c0
        /*0980*/ 	.short	0x010a
        /*0982*/ 	.byte	0xff
	.zero		1


	//   ....[134]....
        /*0984*/ 	.word	0x00009550
        /*0988*/ 	.word	0x00000005
        /*098c*/ 	.word	0x00000008
        /*0990*/ 	.short	0x010a
        /*0992*/ 	.byte	0xff
	.zero		1


	//   ....[135]....
        /*0994*/ 	.word	0x00009630
        /*0998*/ 	.word	0x00000000
        /*099c*/ 	.word	0x00000008
        /*09a0*/ 	.short	0x010a
        /*09a2*/ 	.byte	0xff
	.zero		1


	//   ....[136]....
        /*09a4*/ 	.word	0x00009680
        /*09a8*/ 	.word	0x00000000
        /*09ac*/ 	.word	0x000000b0
        /*09b0*/ 	.short	0x010a
        /*09b2*/ 	.byte	0xff
	.zero		1


	//   ....[137]....
        /*09b4*/ 	.word	0x000096e0
        /*09b8*/ 	.word	0x00000000
        /*09bc*/ 	.word	0x000000f0
        /*09c0*/ 	.short	0x010a
        /*09c2*/ 	.byte	0xff
	.zero		1


	//   ....[138]....
        /*09c4*/ 	.word	0x00009740
        /*09c8*/ 	.word	0x00000000
        /*09cc*/ 	.word	0x00000000
        /*09d0*/ 	.short	0x010a
        /*09d2*/ 	.byte	0xff
	.zero		1


	//   ....[139]....
        /*09d4*/ 	.word	0x000097a0
        /*09d8*/ 	.word	0x00000000
        /*09dc*/ 	.word	0x00000000
        /*09e0*/ 	.short	0x010a
        /*09e2*/ 	.byte	0xff
	.zero		1


	//   ....[140]....
        /*09e4*/ 	.word	0x00009800
        /*09e8*/ 	.word	0x00000000
        /*09ec*/ 	.word	0x00000000
        /*09f0*/ 	.short	0x010a
        /*09f2*/ 	.byte	0xff
	.zero		1


	//   ....[141]....
        /*09f4*/ 	.word	0x00009860
        /*09f8*/ 	.word	0x00000000
        /*09fc*/ 	.word	0x00000000
        /*0a00*/ 	.short	0x010a
        /*0a02*/ 	.byte	0xff
	.zero		1


	//   ....[142]....
        /*0a04*/ 	.word	0x000098c0
        /*0a08*/ 	.word	0x00000000
        /*0a0c*/ 	.word	0x00000130
        /*0a10*/ 	.short	0x010a
        /*0a12*/ 	.byte	0xff
	.zero		1


	//   ....[143]....
        /*0a14*/ 	.word	0x00009910
        /*0a18*/ 	.word	0x0000000c
        /*0a1c*/ 	.word	0x000000b0
        /*0a20*/ 	.short	0x010a
        /*0a22*/ 	.byte	0xff
	.zero		1


	//   ....[144]....
        /*0a24*/ 	.word	0x00009970
        /*0a28*/ 	.word	0x00000000
        /*0a2c*/ 	.word	0x000000a8
        /*0a30*/ 	.short	0x010a
        /*0a32*/ 	.byte	0xff
	.zero		1


	//   ....[145]....
        /*0a34*/ 	.word	0x000099d0
        /*0a38*/ 	.word	0x00000000
        /*0a3c*/ 	.word	0x00000080
        /*0a40*/ 	.short	0x010a
        /*0a42*/ 	.byte	0xff
	.zero		1


	//   ....[146]....
        /*0a44*/ 	.word	0x00009a30
        /*0a48*/ 	.word	0x00000000
        /*0a4c*/ 	.word	0x00000088
        /*0a50*/ 	.short	0x010a
        /*0a52*/ 	.byte	0xff
	.zero		1


	//   ....[147]....
        /*0a54*/ 	.word	0x00009a90
        /*0a58*/ 	.word	0x00000000
        /*0a5c*/ 	.word	0x00000090
        /*0a60*/ 	.short	0x010a
        /*0a62*/ 	.byte	0xff
	.zero		1


	//   ....[148]....
        /*0a64*/ 	.word	0x00009af0
        /*0a68*/ 	.word	0x00000000
        /*0a6c*/ 	.word	0x00000098
        /*0a70*/ 	.short	0x010a
        /*0a72*/ 	.byte	0xff
	.zero		1


	//   ....[149]....
        /*0a74*/ 	.word	0x00009b50
        /*0a78*/ 	.word	0x00000000
        /*0a7c*/ 	.word	0x00000080
        /*0a80*/ 	.short	0x010a
        /*0a82*/ 	.byte	0xff
	.zero		1


	//   ....[150]....
        /*0a84*/ 	.word	0x00009bb0
        /*0a88*/ 	.word	0x00000000
        /*0a8c*/ 	.word	0x00000088
        /*0a90*/ 	.short	0x010a
        /*0a92*/ 	.byte	0xff
	.zero		1


	//   ....[151]....
        /*0a94*/ 	.word	0x00009c10
        /*0a98*/ 	.word	0x00000000
        /*0a9c*/ 	.word	0x00000090
        /*0aa0*/ 	.short	0x010a
        /*0aa2*/ 	.byte	0xff
	.zero		1


	//   ....[152]....
        /*0aa4*/ 	.word	0x00009c60
        /*0aa8*/ 	.word	0x00000003
        /*0aac*/ 	.word	0x000000b0
        /*0ab0*/ 	.short	0x010a
        /*0ab2*/ 	.byte	0xff
	.zero		1


	//   ....[153]....
        /*0ab4*/ 	.word	0x00009cc0
        /*0ab8*/ 	.word	0x00000002
        /*0abc*/ 	.word	0x00000060
        /*0ac0*/ 	.short	0x010a
        /*0ac2*/ 	.byte	0xff
	.zero		1


	//   ....[154]....
        /*0ac4*/ 	.word	0x00009d10
        /*0ac8*/ 	.word	0x00000036
        /*0acc*/ 	.word	0x000000d0
        /*0ad0*/ 	.short	0x010a
        /*0ad2*/ 	.byte	0xff
	.zero		1


	//   ....[155]....
        /*0ad4*/ 	.word	0x00009d60
        /*0ad8*/ 	.word	0x00000002
        /*0adc*/ 	.word	0x00000060
        /*0ae0*/ 	.short	0x010a
        /*0ae2*/ 	.byte	0xff
	.zero		1


	//   ....[156]....
        /*0ae4*/ 	.word	0x00009db0
        /*0ae8*/ 	.word	0x00000002
        /*0aec*/ 	.word	0x00000060
        /*0af0*/ 	.short	0x010a
        /*0af2*/ 	.byte	0xff
	.zero		1


	//   ....[157]....
        /*0af4*/ 	.word	0x00009e00
        /*0af8*/ 	.word	0x00000003
        /*0afc*/ 	.word	0x00000060
        /*0b00*/ 	.short	0x010a
        /*0b02*/ 	.byte	0xff
	.zero		1


	//----- nvinfo : EIATTR_NUM_MBARRIERS
	.align		4
.L_47:
        /*0b04*/ 	.byte	0x03, 0x38
        /*0b06*/ 	.short	0x0027


	//----- nvinfo : EIATTR_EXIT_INSTR_OFFSETS
	.align		4
        /*0b08*/ 	.byte	0x04, 0x1c
        /*0b0a*/ 	.short	(.L_49 - .L_48)


	//   ....[0]....
.L_48:
        /*0b0c*/ 	.word	0x00002e50


	//   ....[1]....
        /*0b10*/ 	.word	0x00003340


	//   ....[2]....
        /*0b14*/ 	.word	0x000033a0


	//   ....[3]....
        /*0b18*/ 	.word	0x00004710


	//   ....[4]....
        /*0b1c*/ 	.word	0x00005a00


	//   ....[5]....
        /*0b20*/ 	.word	0x00005a40


	//   ....[6]....
        /*0b24*/ 	.word	0x00008f80


	//   ....[7]....
        /*0b28*/ 	.word	0x00008ff0


	//   ....[8]....
        /*0b2c*/ 	.word	0x00009020


	//   ....[9]....
        /*0b30*/ 	.word	0x00009090


	//----- nvinfo : EIATTR_MAX_THREADS
	.align		4
.L_49:
        /*0b34*/ 	.byte	0x04, 0x05
        /*0b36*/ 	.short	(.L_51 - .L_50)
.L_50:
        /*0b38*/ 	.word	0x00000100
        /*0b3c*/ 	.word	0x00000001
        /*0b40*/ 	.word	0x00000001


	//----- nvinfo : EIATTR_CRS_STACK_SIZE
	.align		4
.L_51:
        /*0b44*/ 	.byte	0x04, 0x1e
        /*0b46*/ 	.short	(.L_53 - .L_52)
.L_52:
        /*0b48*/ 	.word	0x00000000


	//----- nvinfo : EIATTR_CBANK_PARAM_SIZE
	.align		4
.L_53:
        /*0b4c*/ 	.byte	0x03, 0x19
        /*0b4e*/ 	.short	0x0800


	//----- nvinfo : EIATTR_PARAM_CBANK
	.align		4
        /*0b50*/ 	.byte	0x04, 0x0a
        /*0b52*/ 	.short	(.L_55 - .L_54)
	.align		4
.L_54:
        /*0b54*/ 	.word	index@(.nv.constant0._ZN7cutlass13device_kernelINS_4gemm6kernel13GemmUniversalIN4cute5tupleIJiiiiEEENS1_10collective13CollectiveMmaINS1_35MainloopSm100TmaUmmaWarpSpecializedILi6ELi2ELi4ENS5_IJNS4_1CILi4EEENSA_ILi2EEENSA_ILi1EEEEEEEENS5_IJNSA_ILi128EEESG_NSA_ILi64EEEEEENS_6half_tENS5_IJlSD_lEEESJ_NS5_IJSD_llEEENS4_8TiledMMAINS4_8MMA_AtomIJNS4_26SM100_MMA_F16BF16_2x1SM_SSISJ_SJ_fLi128ELi128ELNS4_4UMMA5MajorE0ELSQ_1ELNSP_7ScaleInE0ELSR_0EEEEEENS4_6LayoutINS5_IJSD_SD_SD_EEENS5_IJNSA_ILi0EEESW_SW_EEEEENS5_IJNS4_10UnderscoreESZ_SZ_EEEEENS4_28SM100_TMA_2SM_LOAD_MULTICASTENS4_14ComposedLayoutINS4_7SwizzleILi3ELi4ELi3EEENS4_18smem_ptr_flag_bitsILi16EEENSU_INS5_IJNSA_ILi8EEESH_EEENS5_IJSH_SD_EEEEEEEvNS4_8identityES12_NS13_IS15_S17_NSU_INS5_IJSH_S18_EEENS5_IJSD_SH_EEEEEEEvS1D_EENS_8epilogue10collective18CollectiveEpilogueINS1J_23Sm100TmaWarpSpecializedILi4ELi2ELi16ELb1ELb0EEEJNS5_IJSH_SG_SH_EEENS5_IJNSU_ISH_SD_EENSU_INS5_IJNSA_ILi16EEESC_EEES1F_EEEEESJ_SK_SJ_SK_NS1J_6fusion15FusionCallbacksIS1N_NS1U_17LinearCombinationISJ_fSJ_fLNS_15FloatRoundStyleE2EEES1O_S1T_JEEENS4_5SM1004TMEM4LOAD26SM100_TMEM_LOAD_32dp32b16xENS4_13SM90_TMA_LOADENS13_INS14_ILi1ELi4ELi3EEES17_NSU_INS5_IJS18_S1Q_EEENS5_IJS1Q_SD_EEEEEEENS4_39AutoVectorizingCopyWithAssumedAlignmentILi128EEENS4_14SM90_TMA_STOREES29_S2B_S2B_EEEvvEEEEvNT_6ParamsE)
        /*0b58*/ 	.short	0x0380
        /*0b5a*/ 	.short	0x0800


	//----- nvinfo : EIATTR_SW_WAR
	.align		4
.L_55:
        /*0b5c*/ 	.byte	0x04, 0x36
        /*0b5e*/ 	.short	(.L_57 - .L_56)
.L_56:
        /*0b60*/ 	.word	0x00000008
.L_57:


//--------------------- .nv.callgraph             --------------------------
	.section	.nv.callgraph,"",@"SHT_CUDA_CALLGRAPH"
	.align	4
	.sectionentsize	8
	.align		4
        /*0000*/ 	.word	0x00000000
	.align		4
        /*0004*/ 	.word	0xffffffff
	.align		4
        /*0008*/ 	.word	index@(_ZN7cutlass13device_kernelINS_4gemm6kernel13GemmUniversalIN4cute5tupleIJiiiiEEENS1_10collective13CollectiveMmaINS1_35MainloopSm100TmaUmmaWarpSpecializedILi6ELi2ELi4ENS5_IJNS4_1CILi4EEENSA_ILi2EEENSA_ILi1EEEEEEEENS5_IJNSA_ILi128EEESG_NSA_ILi64EEEEEENS_6half_tENS5_IJlSD_lEEESJ_NS5_IJSD_llEEENS4_8TiledMMAINS4_8MMA_AtomIJNS4_26SM100_MMA_F16BF16_2x1SM_SSISJ_SJ_fLi128ELi128ELNS4_4UMMA5MajorE0ELSQ_1ELNSP_7ScaleInE0ELSR_0EEEEEENS4_6LayoutINS5_IJSD_SD_SD_EEENS5_IJNSA_ILi0EEESW_SW_EEEEENS5_IJNS4_10UnderscoreESZ_SZ_EEEEENS4_28SM100_TMA_2SM_LOAD_MULTICASTENS4_14ComposedLayoutINS4_7SwizzleILi3ELi4ELi3EEENS4_18smem_ptr_flag_bitsILi16EEENSU_INS5_IJNSA_ILi8EEESH_EEENS5_IJSH_SD_EEEEEEEvNS4_8identityES12_NS13_IS15_S17_NSU_INS5_IJSH_S18_EEENS5_IJSD_SH_EEEEEEEvS1D_EENS_8epilogue10collective18CollectiveEpilogueINS1J_23Sm100TmaWarpSpecializedILi4ELi2ELi16ELb1ELb0EEEJNS5_IJSH_SG_SH_EEENS5_IJNSU_ISH_SD_EENSU_INS5_IJNSA_ILi16EEESC_EEES1F_EEEEESJ_SK_SJ_SK_NS1J_6fusion15FusionCallbacksIS1N_NS1U_17LinearCombinationISJ_fSJ_fLNS_15FloatRoundStyleE2EEES1O_S1T_JEEENS4_5SM1004TMEM4LOAD26SM100_TMEM_LOAD_32dp32b16xENS4_13SM90_TMA_LOADENS13_INS14_ILi1ELi4ELi3EEES17_NSU_INS5_IJS18_S1Q_EEENS5_IJS1Q_SD_EEEEEEENS4_39AutoVectorizingCopyWithAssumedAlignmentILi128EEENS4_14SM90_TMA_STOREES29_S2B_S2B_EEEvvEEEEvNT_6ParamsE)
	.align		4
        /*000c*/ 	.word	index@(__assertfail)
	.align		4
        /*0010*/ 	.word	0x00000000
	.align		4
        /*0014*/ 	.word	0xfffffffe
	.align		4
        /*0018*/ 	.word	0x00000000
	.align		4
        /*001c*/ 	.word	0xfffffffd
	.align		4
        /*0020*/ 	.word	0x00000000
	.align		4
        /*0024*/ 	.word	0xfffffffc


//--------------------- .nv.constant4             --------------------------
	.section	.nv.constant4,"a",@progbits
	.align	8
	.align		8
.nv.constant4:
        /*0000*/ 	.dword	__assertfail
	.align		8
        /*0008*/ 	.dword	__unnamed_1
	.align		8
        /*0010*/ 	.dword	__unnamed_2
	.align		8
        /*0018*/ 	.dword	_ZN40_INTERNAL_ad9ece7b_4_k_cu_a3e49ec4_362034cuda3std3__45__cpo5beginE
	.align		8
        /*0020*/ 	.dword	_ZN40_INTERNAL_ad9ece7b_4_k_cu_a3e49ec4_362034cuda3std3__45__cpo3endE
	.align		8
        /*0028*/ 	.dword	_ZN40_INTERNAL_ad9ece7b_4_k_cu_a3e49ec4_362034cuda3std3__45__cpo6cbeginE
	.align		8
        /*0030*/ 	.dword	_ZN40_INTERNAL_ad9ece7b_4_k_cu_a3e49ec4_362034cuda3std3__45__cpo4cendE
	.align		8
        /*0038*/ 	.dword	_ZN40_INTERNAL_ad9ece7b_4_k_cu_a3e49ec4_362034cuda3std3__442_GLOBAL__N__ad9ece7b_4_k_cu_a3e49ec4_362036ignoreE
	.align		8
        /*0040*/ 	.dword	_ZN40_INTERNAL_ad9ece7b_4_k_cu_a3e49ec4_362034cuda3std3__419piecewise_constructE
	.align		8
        /*0048*/ 	.dword	_ZN40_INTERNAL_ad9ece7b_4_k_cu_a3e49ec4_362034cuda3std3__48in_placeE
	.align		8
        /*0050*/ 	.dword	_ZN40_INTERNAL_ad9ece7b_4_k_cu_a3e49ec4_362034cuda3std6ranges3__45__cpo4swapE
	.align		8
        /*0058*/ 	.dword	_ZN40_INTERNAL_ad9ece7b_4_k_cu_a3e49ec4_362034cuda3std6ranges3__45__cpo9iter_moveE
	.align		8
        /*0060*/ 	.dword	_ZN40_INTERNAL_ad9ece7b_4_k_cu_a3e49ec4_362034cute7productE
	.align		8
        /*0068*/ 	.dword	_ZN40_INTERNAL_ad9ece7b_4_k_cu_a3e49ec4_362034cute1_E
	.align		8
        /*0070*/ 	.dword	$str$25
	.align		8
        /*0078*/ 	.dword	$str$26
	.align		8
        /*0080*/ 	.dword	$str$27
	.align		8
        /*0088*/ 	.dword	$str$28


//--------------------- .text._ZN7cutlass13device_kernelINS_4gemm6kernel13GemmUniversalIN4cute5tupleIJiiiiEEENS1_10collective13CollectiveMmaINS1_35MainloopSm100TmaUmmaWarpSpecializedILi6ELi2ELi4ENS5_IJNS4_1CILi4EEENSA_ILi2EEENSA_ILi1EEEEEEEENS5_IJNSA_ILi128EEESG_NSA_ILi64EEEEEENS_6half_tENS5_IJlSD_lEEESJ_NS5_IJSD_llEEENS4_8TiledMMAINS4_8MMA_AtomIJNS4_26SM100_MMA_F16BF16_2x1SM_SSISJ_SJ_fLi128ELi128ELNS4_4UMMA5MajorE0ELSQ_1ELNSP_7ScaleInE0ELSR_0EEEEEENS4_6LayoutINS5_IJSD_SD_SD_EEENS5_IJNSA_ILi0EEESW_SW_EEEEENS5_IJNS4_10UnderscoreESZ_SZ_EEEEENS4_28SM100_TMA_2SM_LOAD_MULTICASTENS4_14ComposedLayoutINS4_7SwizzleILi3ELi4ELi3EEENS4_18smem_ptr_flag_bitsILi16EEENSU_INS5_IJNSA_ILi8EEESH_EEENS5_IJSH_SD_EEEEEEEvNS4_8identityES12_NS13_IS15_S17_NSU_INS5_IJSH_S18_EEENS5_IJSD_SH_EEEEEEEvS1D_EENS_8epilogue10collective18CollectiveEpilogueINS1J_23Sm100TmaWarpSpecializedILi4ELi2ELi16ELb1ELb0EEEJNS5_IJSH_SG_SH_EEENS5_IJNSU_ISH_SD_EENSU_INS5_IJNSA_ILi16EEESC_EEES1F_EEEEESJ_SK_SJ_SK_NS1J_6fusion15FusionCallbacksIS1N_NS1U_17LinearCombinationISJ_fSJ_fLNS_15FloatRoundStyleE2EEES1O_S1T_JEEENS4_5SM1004TMEM4LOAD26SM100_TMEM_LOAD_32dp32b16xENS4_13SM90_TMA_LOADENS13_INS14_ILi1ELi4ELi3EEES17_NSU_INS5_IJS18_S1Q_EEENS5_IJS1Q_SD_EEEEEEENS4_39AutoVectorizingCopyWithAssumedAlignmentILi128EEENS4_14SM90_TMA_STOREES29_S2B_S2B_EEEvvEEEEvNT_6ParamsE --------------------------
	.section	.text._ZN7cutlass13device_kernelINS_4gemm6kernel13GemmUniversalIN4cute5tupleIJiiiiEEENS1_10collective13CollectiveMmaINS1_35MainloopSm100TmaUmmaWarpSpecializedILi6ELi2ELi4ENS5_IJNS4_1CILi4EEENSA_ILi2EEENSA_ILi1EEEEEEEENS5_IJNSA_ILi128EEESG_NSA_ILi64EEEEEENS_6half_tENS5_IJlSD_lEEESJ_NS5_IJSD_llEEENS4_8TiledMMAINS4_8MMA_AtomIJNS4_26SM100_MMA_F16BF16_2x1SM_SSISJ_SJ_fLi128ELi128ELNS4_4UMMA5MajorE0ELSQ_1ELNSP_7ScaleInE0ELSR_0EEEEEENS4_6LayoutINS5_IJSD_SD_SD_EEENS5_IJNSA_ILi0EEESW_SW_EEEEENS5_IJNS4_10UnderscoreESZ_SZ_EEEEENS4_28SM100_TMA_2SM_LOAD_MULTICASTENS4_14ComposedLayoutINS4_7SwizzleILi3ELi4ELi3EEENS4_18smem_ptr_flag_bitsILi16EEENSU_INS5_IJNSA_ILi8EEESH_EEENS5_IJSH_SD_EEEEEEEvNS4_8identityES12_NS13_IS15_S17_NSU_INS5_IJSH_S18_EEENS5_IJSD_SH_EEEEEEEvS1D_EENS_8epilogue10collective18CollectiveEpilogueINS1J_23Sm100TmaWarpSpecializedILi4ELi2ELi16ELb1ELb0EEEJNS5_IJSH_SG_SH_EEENS5_IJNSU_ISH_SD_EENSU_INS5_IJNSA_ILi16EEESC_EEES1F_EEEEESJ_SK_SJ_SK_NS1J_6fusion15FusionCallbacksIS1N_NS1U_17LinearCombinationISJ_fSJ_fLNS_15FloatRoundStyleE2EEES1O_S1T_JEEENS4_5SM1004TMEM4LOAD26SM100_TMEM_LOAD_32dp32b16xENS4_13SM90_TMA_LOADENS13_INS14_ILi1ELi4ELi3EEES17_NSU_INS5_IJS18_S1Q_EEENS5_IJS1Q_SD_EEEEEEENS4_39AutoVectorizingCopyWithAssumedAlignmentILi128EEENS4_14SM90_TMA_STOREES29_S2B_S2B_EEEvvEEEEvNT_6ParamsE,"ax",@progbits
	.align	128
.text._ZN7cutlass13device_kernelINS_4gemm6kernel13GemmUniversalIN4cute5tupleIJiiiiEEENS1_10collective13CollectiveMmaINS1_35MainloopSm100TmaUmmaWarpSpecializedILi6ELi2ELi4ENS5_IJNS4_1CILi4EEENSA_ILi2EEENSA_ILi1EEEEEEEENS5_IJNSA_ILi128EEESG_NSA_ILi64EEEEEENS_6half_tENS5_IJlSD_lEEESJ_NS5_IJSD_llEEENS4_8TiledMMAINS4_8MMA_AtomIJNS4_26SM100_MMA_F16BF16_2x1SM_SSISJ_SJ_fLi128ELi128ELNS4_4UMMA5MajorE0ELSQ_1ELNSP_7ScaleInE0ELSR_0EEEEEENS4_6LayoutINS5_IJSD_SD_SD_EEENS5_IJNSA_ILi0EEESW_SW_EEEEENS5_IJNS4_10UnderscoreESZ_SZ_EEEEENS4_28SM100_TMA_2SM_LOAD_MULTICASTENS4_14ComposedLayoutINS4_7SwizzleILi3ELi4ELi3EEENS4_18smem_ptr_flag_bitsILi16EEENSU_INS5_IJNSA_ILi8EEESH_EEENS5_IJSH_SD_EEEEEEEvNS4_8identityES12_NS13_IS15_S17_NSU_INS5_IJSH_S18_EEENS5_IJSD_SH_EEEEEEEvS1D_EENS_8epilogue10collective18CollectiveEpilogueINS1J_23Sm100TmaWarpSpecializedILi4ELi2ELi16ELb1ELb0EEEJNS5_IJSH_SG_SH_EEENS5_IJNSU_ISH_SD_EENSU_INS5_IJNSA_ILi16EEESC_EEES1F_EEEEESJ_SK_SJ_SK_NS1J_6fusion15FusionCallbacksIS1N_NS1U_17LinearCombinationISJ_fSJ_fLNS_15FloatRoundStyleE2EEES1O_S1T_JEEENS4_5SM1004TMEM4LOAD26SM100_TMEM_LOAD_32dp32b16xENS4_13SM90_TMA_LOADENS13_INS14_ILi1ELi4ELi3EEES17_NSU_INS5_IJS18_S1Q_EEENS5_IJS1Q_SD_EEEEEEENS4_39AutoVectorizingCopyWithAssumedAlignmentILi128EEENS4_14SM90_TMA_STOREES29_S2B_S2B_EEEvvEEEEvNT_6ParamsE:
        .type           _ZN7cutlass13device_kernelINS_4gemm6kernel13GemmUniversalIN4cute5tupleIJiiiiEEENS1_10collective13CollectiveMmaINS1_35MainloopSm100TmaUmmaWarpSpecializedILi6ELi2ELi4ENS5_IJNS4_1CILi4EEENSA_ILi2EEENSA_ILi1EEEEEEEENS5_IJNSA_ILi128EEESG_NSA_ILi64EEEEEENS_6half_tENS5_IJlSD_lEEESJ_NS5_IJSD_llEEENS4_8TiledMMAINS4_8MMA_AtomIJNS4_26SM100_MMA_F16BF16_2x1SM_SSISJ_SJ_fLi128ELi128ELNS4_4UMMA5MajorE0ELSQ_1ELNSP_7ScaleInE0ELSR_0EEEEEENS4_6LayoutINS5_IJSD_SD_SD_EEENS5_IJNSA_ILi0EEESW_SW_EEEEENS5_IJNS4_10UnderscoreESZ_SZ_EEEEENS4_28SM100_TMA_2SM_LOAD_MULTICASTENS4_14ComposedLayoutINS4_7SwizzleILi3ELi4ELi3EEENS4_18smem_ptr_flag_bitsILi16EEENSU_INS5_IJNSA_ILi8EEESH_EEENS5_IJSH_SD_EEEEEEEvNS4_8identityES12_NS13_IS15_S17_NSU_INS5_IJSH_S18_EEENS5_IJSD_SH_EEEEEEEvS1D_EENS_8epilogue10collective18CollectiveEpilogueINS1J_23Sm100TmaWarpSpecializedILi4ELi2ELi16ELb1ELb0EEEJNS5_IJSH_SG_SH_EEENS5_IJNSU_ISH_SD_EENSU_INS5_IJNSA_ILi16EEESC_EEES1F_EEEEESJ_SK_SJ_SK_NS1J_6fusion15FusionCallbacksIS1N_NS1U_17LinearCombinationISJ_fSJ_fLNS_15FloatRoundStyleE2EEES1O_S1T_JEEENS4_5SM1004TMEM4LOAD26SM100_TMEM_LOAD_32dp32b16xENS4_13SM90_TMA_LOADENS13_INS14_ILi1ELi4ELi3EEES17_NSU_INS5_IJS18_S1Q_EEENS5_IJS1Q_SD_EEEEEEENS4_39AutoVectorizingCopyWithAssumedAlignmentILi128EEENS4_14SM90_TMA_STOREES29_S2B_S2B_EEEvvEEEEvNT_6ParamsE,@function
        .size           _ZN7cutlass13device_kernelINS_4gemm6kernel13GemmUniversalIN4cute5tupleIJiiiiEEENS1_10collective13CollectiveMmaINS1_35MainloopSm100TmaUmmaWarpSpecializedILi6ELi2ELi4ENS5_IJNS4_1CILi4EEENSA_ILi2EEENSA_ILi1EEEEEEEENS5_IJNSA_ILi128EEESG_NSA_ILi64EEEEEENS_6half_tENS5_IJlSD_lEEESJ_NS5_IJSD_llEEENS4_8TiledMMAINS4_8MMA_AtomIJNS4_26SM100_MMA_F16BF16_2x1SM_SSISJ_SJ_fLi128ELi128ELNS4_4UMMA5MajorE0ELSQ_1ELNSP_7ScaleInE0ELSR_0EEEEEENS4_6LayoutINS5_IJSD_SD_SD_EEENS5_IJNSA_ILi0EEESW_SW_EEEEENS5_IJNS4_10UnderscoreESZ_SZ_EEEEENS4_28SM100_TMA_2SM_LOAD_MULTICASTENS4_14ComposedLayoutINS4_7SwizzleILi3ELi4ELi3EEENS4_18smem_ptr_flag_bitsILi16EEENSU_INS5_IJNSA_ILi8EEESH_EEENS5_IJSH_SD_EEEEEEEvNS4_8identityES12_NS13_IS15_S17_NSU_INS5_IJSH_S18_EEENS5_IJSD_SH_EEEEEEEvS1D_EENS_8epilogue10collective18CollectiveEpilogueINS1J_23Sm100TmaWarpSpecializedILi4ELi2ELi16ELb1ELb0EEEJNS5_IJSH_SG_SH_EEENS5_IJNSU_ISH_SD_EENSU_INS5_IJNSA_ILi16EEESC_EEES1F_EEEEESJ_SK_SJ_SK_NS1J_6fusion15FusionCallbacksIS1N_NS1U_17LinearCombinationISJ_fSJ_fLNS_15FloatRoundStyleE2EEES1O_S1T_JEEENS4_5SM1004TMEM4LOAD26SM100_TMEM_LOAD_32dp32b16xENS4_13SM90_TMA_LOADENS13_INS14_ILi1ELi4ELi3EEES17_NSU_INS5_IJS18_S1Q_EEENS5_IJS1Q_SD_EEEEEEENS4_39AutoVectorizingCopyWithAssumedAlignmentILi128EEENS4_14SM90_TMA_STOREES29_S2B_S2B_EEEvvEEEEvNT_6ParamsE,(.L_x_203 - _ZN7cutlass13device_kernelINS_4gemm6kernel13GemmUniversalIN4cute5tupleIJiiiiEEENS1_10collective13CollectiveMmaINS1_35MainloopSm100TmaUmmaWarpSpecializedILi6ELi2ELi4ENS5_IJNS4_1CILi4EEENSA_ILi2EEENSA_ILi1EEEEEEEENS5_IJNSA_ILi128EEESG_NSA_ILi64EEEEEENS_6half_tENS5_IJlSD_lEEESJ_NS5_IJSD_llEEENS4_8TiledMMAINS4_8MMA_AtomIJNS4_26SM100_MMA_F16BF16_2x1SM_SSISJ_SJ_fLi128ELi128ELNS4_4UMMA5MajorE0ELSQ_1ELNSP_7ScaleInE0ELSR_0EEEEEENS4_6LayoutINS5_IJSD_SD_SD_EEENS5_IJNSA_ILi0EEESW_SW_EEEEENS5_IJNS4_10UnderscoreESZ_SZ_EEEEENS4_28SM100_TMA_2SM_LOAD_MULTICASTENS4_14ComposedLayoutINS4_7SwizzleILi3ELi4ELi3EEENS4_18smem_ptr_flag_bitsILi16EEENSU_INS5_IJNSA_ILi8EEESH_EEENS5_IJSH_SD_EEEEEEEvNS4_8identityES12_NS13_IS15_S17_NSU_INS5_IJSH_S18_EEENS5_IJSD_SH_EEEEEEEvS1D_EENS_8epilogue10collective18CollectiveEpilogueINS1J_23Sm100TmaWarpSpecializedILi4ELi2ELi16ELb1ELb0EEEJNS5_IJSH_SG_SH_EEENS5_IJNSU_ISH_SD_EENSU_INS5_IJNSA_ILi16EEESC_EEES1F_EEEEESJ_SK_SJ_SK_NS1J_6fusion15FusionCallbacksIS1N_NS1U_17LinearCombinationISJ_fSJ_fLNS_15FloatRoundStyleE2EEES1O_S1T_JEEENS4_5SM1004TMEM4LOAD26SM100_TMEM_LOAD_32dp32b16xENS4_13SM90_TMA_LOADENS13_INS14_ILi1ELi4ELi3EEES17_NSU_INS5_IJS18_S1Q_EEENS5_IJS1Q_SD_EEEEEEENS4_39AutoVectorizingCopyWithAssumedAlignmentILi128EEENS4_14SM90_TMA_STOREES29_S2B_S2B_EEEvvEEEEvNT_6ParamsE)
        .other          _ZN7cutlass13device_kernelINS_4gemm6kernel13GemmUniversalIN4cute5tupleIJiiiiEEENS1_10collective13CollectiveMmaINS1_35MainloopSm100TmaUmmaWarpSpecializedILi6ELi2ELi4ENS5_IJNS4_1CILi4EEENSA_ILi2EEENSA_ILi1EEEEEEEENS5_IJNSA_ILi128EEESG_NSA_ILi64EEEEEENS_6half_tENS5_IJlSD_lEEESJ_NS5_IJSD_llEEENS4_8TiledMMAINS4_8MMA_AtomIJNS4_26SM100_MMA_F16BF16_2x1SM_SSISJ_SJ_fLi128ELi128ELNS4_4UMMA5MajorE0ELSQ_1ELNSP_7ScaleInE0ELSR_0EEEEEENS4_6LayoutINS5_IJSD_SD_SD_EEENS5_IJNSA_ILi0EEESW_SW_EEEEENS5_IJNS4_10UnderscoreESZ_SZ_EEEEENS4_28SM100_TMA_2SM_LOAD_MULTICASTENS4_14ComposedLayoutINS4_7SwizzleILi3ELi4ELi3EEENS4_18smem_ptr_flag_bitsILi16EEENSU_INS5_IJNSA_ILi8EEESH_EEENS5_IJSH_SD_EEEEEEEvNS4_8identityES12_NS13_IS15_S17_NSU_INS5_IJSH_S18_EEENS5_IJSD_SH_EEEEEEEvS1D_EENS_8epilogue10collective18CollectiveEpilogueINS1J_23Sm100TmaWarpSpecializedILi4ELi2ELi16ELb1ELb0EEEJNS5_IJSH_SG_SH_EEENS5_IJNSU_ISH_SD_EENSU_INS5_IJNSA_ILi16EEESC_EEES1F_EEEEESJ_SK_SJ_SK_NS1J_6fusion15FusionCallbacksIS1N_NS1U_17LinearCombinationISJ_fSJ_fLNS_15FloatRoundStyleE2EEES1O_S1T_JEEENS4_5SM1004TMEM4LOAD26SM100_TMEM_LOAD_32dp32b16xENS4_13SM90_TMA_LOADENS13_INS14_ILi1ELi4ELi3EEES17_NSU_INS5_IJS18_S1Q_EEENS5_IJS1Q_SD_EEEEEEENS4_39AutoVectorizingCopyWithAssumedAlignmentILi128EEENS4_14SM90_TMA_STOREES29_S2B_S2B_EEEvvEEEEvNT_6ParamsE,@"STO_CUDA_ENTRY STV_DEFAULT"
_ZN7cutlass13device_kernelINS_4gemm6kernel13GemmUniversalIN4cute5tupleIJiiiiEEENS1_10collective13CollectiveMmaINS1_35MainloopSm100TmaUmmaWarpSpecializedILi6ELi2ELi4ENS5_IJNS4_1CILi4EEENSA_ILi2EEENSA_ILi1EEEEEEEENS5_IJNSA_ILi128EEESG_NSA_ILi64EEEEEENS_6half_tENS5_IJlSD_lEEESJ_NS5_IJSD_llEEENS4_8TiledMMAINS4_8MMA_AtomIJNS4_26SM100_MMA_F16BF16_2x1SM_SSISJ_SJ_fLi128ELi128ELNS4_4UMMA5MajorE0ELSQ_1ELNSP_7ScaleInE0ELSR_0EEEEEENS4_6LayoutINS5_IJSD_SD_SD_EEENS5_IJNSA_ILi0EEESW_SW_EEEEENS5_IJNS4_10UnderscoreESZ_SZ_EEEEENS4_28SM100_TMA_2SM_LOAD_MULTICASTENS4_14ComposedLayoutINS4_7SwizzleILi3ELi4ELi3EEENS4_18smem_ptr_flag_bitsILi16EEENSU_INS5_IJNSA_ILi8EEESH_EEENS5_IJSH_SD_EEEEEEEvNS4_8identityES12_NS13_IS15_S17_NSU_INS5_IJSH_S18_EEENS5_IJSD_SH_EEEEEEEvS1D_EENS_8epilogue10collective18CollectiveEpilogueINS1J_23Sm100TmaWarpSpecializedILi4ELi2ELi16ELb1ELb0EEEJNS5_IJSH_SG_SH_EEENS5_IJNSU_ISH_SD_EENSU_INS5_IJNSA_ILi16EEESC_EEES1F_EEEEESJ_SK_SJ_SK_NS1J_6fusion15FusionCallbacksIS1N_NS1U_17LinearCombinationISJ_fSJ_fLNS_15FloatRoundStyleE2EEES1O_S1T_JEEENS4_5SM1004TMEM4LOAD26SM100_TMEM_LOAD_32dp32b16xENS4_13SM90_TMA_LOADENS13_INS14_ILi1ELi4ELi3EEES17_NSU_INS5_IJS18_S1Q_EEENS5_IJS1Q_SD_EEEEEEENS4_39AutoVectorizingCopyWithAssumedAlignmentILi128EEENS4_14SM90_TMA_STOREES29_S2B_S2B_EEEvvEEEEvNT_6ParamsE:
[----:B------:R-:W1:Y:S01]  /*0000*/  LDC R1, c[0x0][0x37c] ;  /* 0x0000df00ff017b82 */ /* 0x000e620000000800 */
[----:B------:R-:W2:Y:S01]  /*0010*/  S2R R61, SR_TID.X ;  /* 0x00000000003d7919 */ /* 0x000ea20000002100 */
[----:B------:R-:W3:Y:S06]  /*0020*/  LDCU.64 UR8, c[0x0][0x890] ;  /* 0x00011200ff0877ac */ /* 0x000eec0008000a00 */
[----:B------:R-:W4:Y:S01]  /*0030*/  S2UR UR47, SR_CgaCtaId ;  /* 0x00000000002f79c3 */ /* 0x000f220000008800 */
[----:B------:R-:W-:Y:S02]  /*0040*/  PRMT R50, RZ, 0x7610, R50 ;  /* 0x00007610ff327816 */ /* 0x000fe40000000032 */
[----:B------:R-:W-:-:S02]  /*0050*/  ELECT P0, URZ, PT ;  /* 0x0000000000ff782f */ /* 0x000fc40003800000 */
[----:B---3--:R-:W-:-:S04]  /*0060*/  ISETP.NE.U32.AND P1, PT, RZ, UR8, PT ;  /* 0x00000008ff007c0c */ /* 0x008fc8000bf25070 */
[----:B------:R-:W-:Y:S01]  /*0070*/  ISETP.NE.AND.EX P2, PT, RZ, UR9, PT, P1 ;  /* 0x00000009ff007c0c */ /* 0x000fe2000bf45310 */
[----:B----4-:R-:W-:Y:S02]  /*0080*/  ULOP3.LUT UR46, UR47, 0x1, URZ, 0xc0, !UPT ;  /* 0x000000012f2e7892 */ /* 0x010fe4000f8ec0ff */
[----:B------:R-:W-:Y:S01]  /*0090*/  ULOP3.LUT UR48, UR47, 0x1, URZ, 0x3c, !UPT ;  /* 0x000000012f307892 */ /* 0x000fe2000f8e3cff */
[----:B--2---:R-:W-:-:S05]  /*00a0*/  SHF.R.U32.HI R51, RZ, 0x5, R61 ;  /* 0x00000005ff337819 */ /* 0x004fca000001163d */
[----:B------:R-:W2:Y:S02]  /*00b0*/  SHFL.IDX PT, R0, R51, RZ, 0x1f ;  /* 0x00001fff33007589 */ /* 0x000ea400000e0000 */
[----:B--2---:R-:W-:Y:S02]  /*00c0*/  R2UR UR25, R0 ;  /* 0x00000000001972ca */ /* 0x004fe400000e0000 */
[----:B-1----:R-:W-:Y:S05]  /*00d0*/  @P2 BRA `(.L_x_0) ;  /* 0x0000000000302947 */ /* 0x002fea0003800000 */
[----:B------:R-:W1:Y:S02]  /*00e0*/  LDCU.64 UR4, c[0x0][0x888] ;  /* 0x00011100ff0477ac */ /* 0x000e640008000a00 */
[----:B-1----:R-:W-:-:S04]  /*00f0*/  UISETP.NE.U32.AND UP0, UPT, UR4, URZ, UPT ;  /* 0x000000ff0400728c */ /* 0x002fc8000bf05070 */
[----:B------:R-:W-:-:S09]  /*0100*/  UISETP.NE.AND.EX UP0, UPT, UR5, URZ, UPT, UP0 ;  /* 0x000000ff0500728c */ /* 0x000fd2000bf05300 */
[----:B------:R-:W-:Y:S05]  /*0110*/  BRA.U !UP0, `(.L_x_1) ;  /* 0x0000000108147547 */ /* 0x000fea000b800000 */
[----:B------:R-:W1:Y:S01]  /*0120*/  LDC.64 R2, c[0x0][0x888] ;  /* 0x00022200ff027b82 */ /* 0x000e620000000a00 */
[----:B------:R-:W1:Y:S02]  /*0130*/  LDCU.64 UR4, c[0x0][0x358] ;  /* 0x00006b00ff0477ac */ /* 0x000e640008000a00 */
[----:B-1----:R1:W5:Y:S01]  /*0140*/  LDG.E R27, desc[UR4][R2.64] ;  /* 0x00000004021b7981 */ /* 0x002362000c1e1900 */
[----:B------:R-:W-:Y:S01]  /*0150*/  HFMA2 R50, -RZ, RZ, 0, 5.9604644775390625e-08 ;  /* 0x00000001ff327431 */ /* 0x000fe200000001ff */
[----:B------:R-:W-:Y:S05]  /*0160*/  BRA `(.L_x_0) ;  /* 0x00000000000c7947 */ /* 0x000fea0003800000 */
.L_x_1:
[----:B------:R-:W1:Y:S01]  /*0170*/  LDCU UR4, c[0x0][0x880] ;  /* 0x00011000ff0477ac */ /* 0x000e620008000800 */
[----:B------:R-:W-:Y:S01]  /*0180*/  HFMA2 R50, -RZ, RZ, 0, 5.9604644775390625e-08 ;  /* 0x00000001ff327431 */ /* 0x000fe200000001ff */
[----:B-1----:R-:W-:-:S07]  /*0190*/  MOV R27, UR4 ;  /* 0x00000004001b7c02 */ /* 0x002fce0008000f00 */
.L_x_0:
[----:B------:R-:W2:Y:S02]  /*01a0*/  LDCU.64 UR4, c[0x0][0x8b0] ;  /* 0x00011600ff0477ac */ /* 0x000ea40008000a00 */
[----:B--2---:R-:W-:-:S04]  /*01b0*/  UISETP.NE.U32.AND UP0, UPT, UR4, URZ, UPT ;  /* 0x000000ff0400728c */ /* 0x004fc8000bf05070 */
[----:B------:R-:W-:-:S09]  /*01c0*/  UISETP.NE.AND.EX UP0, UPT, UR5, URZ, UPT, UP0 ;  /* 0x000000ff0500728c */ /* 0x000fd2000bf05300 */
[----:B------:R-:W-:Y:S05]  /*01d0*/  BRA.U UP0, `(.L_x_2) ;  /* 0x0000000100287547 */ /* 0x000fea000b800000 */
[----:B------:R-:W2:Y:S02]  /*01e0*/  LDCU.64 UR4, c[0x0][0x8a8] ;  /* 0x00011500ff0477ac */ /* 0x000ea40008000a00 */
[----:B--2---:R-:W-:-:S04]  /*01f0*/  UISETP.NE.U32.AND UP0, UPT, UR4, URZ, UPT ;  /* 0x000000ff0400728c */ /* 0x004fc8000bf05070 */
[----:B------:R-:W-:-:S09]  /*0200*/  UISETP.NE.AND.EX UP0, UPT, UR5, URZ, UPT, UP0 ;  /* 0x000000ff0500728c */ /* 0x000fd2000bf05300 */
[----:B------:R-:W-:Y:S05]  /*0210*/  BRA.U !UP0, `(.L_x_3) ;  /* 0x0000000108107547 */ /* 0x000fea000b800000 */
[----:B------:R-:W2:Y:S01]  /*0220*/  LDC.64 R24, c[0x0][0x8a8] ;  /* 0x00022a00ff187b82 */ /* 0x000ea20000000a00 */
[----:B------:R-:W2:Y:S02]  /*0230*/  LDCU.64 UR4, c[0x0][0x358] ;  /* 0x00006b00ff0477ac */ /* 0x000ea40008000a00 */
[----:B--2---:R2:W5:Y:S01]  /*0240*/  LDG.E R24, desc[UR4][R24.64] ;  /* 0x0000000418187981 */ /* 0x004562000c1e1900 */
[----:B------:R-:W-:Y:S05]  /*0250*/  BRA `(.L_x_2) ;  /* 0x0000000000087947 */ /* 0x000fea0003800000 */
.L_x_3:
[----:B------:R-:W2:Y:S02]  /*0260*/  LDCU UR4, c[0x0][0x8a0] ;  /* 0x00011400ff0477ac */ /* 0x000ea40008000800 */
[----:B--2---:R-:W-:Y:S02]  /*0270*/  MOV R24, UR4 ;  /* 0x0000000400187c02 */ /* 0x004fe40008000f00 */
.L_x_2:
[----:B------:R-:W-:Y:S01]  /*0280*/  IMAD.U32 R0, RZ, RZ, UR25 ;  /* 0x00000019ff007e24 */ /* 0x000fe2000f8e00ff */
[----:B------:R-:W-:Y:S04]  /*0290*/  BSSY.RECONVERGENT B0, `(.L_x_4) ;  /* 0x000000c000007945 */ /* 0x000fe80003800200 */
[C---:B------:R-:W-:Y:S02]  /*02a0*/  ISETP.NE.OR P3, PT, R0.reuse, 0x1, !P0 ;  /* 0x000000010000780c */ /* 0x040fe40004765670 */
[----:B------:R-:W-:-:S11]  /*02b0*/  ISETP.NE.OR P2, PT, R0, 0x3, !P0 ;  /* 0x000000030000780c */ /* 0x000fd60004745670 */
[----:B------:R-:W-:Y:S05]  /*02c0*/  @P3 BRA `(.L_x_5) ;  /* 0x0000000000203947 */ /* 0x000fea0003800000 */
[----:B------:R-:W3:Y:S02]  /*02d0*/  LDCU.64 UR4, c[0x0][0x348] ;  /* 0x00006900ff0477ac */ /* 0x000ee40008000a00 */
[----:B---3--:R-:W-:Y:S02]  /*02e0*/  UIADD3 UR6, UP1, UPT, UR4, 0x80, URZ ;  /* 0x0000008004067890 */ /* 0x008fe4000ff3e0ff */
[----:B------:R-:W-:Y:S02]  /*02f0*/  UIADD3 UR4, UP0, UPT, UR4, 0x180, URZ ;  /* 0x0000018004047890 */ /* 0x000fe4000ff1e0ff */
[----:B------:R-:W-:Y:S02]  /*0300*/  UIADD3.X UR7, UPT, UPT, URZ, UR5, URZ, UP1, !UPT ;  /* 0x00000005ff077290 */ /* 0x000fe40008ffe4ff */
[----:B------:R-:W-:-:S07]  /*0310*/  UIADD3.X UR5, UPT, UPT, URZ, UR5, URZ, UP0, !UPT ;  /* 0x00000005ff057290 */ /* 0x000fce00087fe4ff */
[----:B------:R3:W-:Y:S02]  /*0320*/  UTMACCTL.PF [UR6] ;  /* 0x00000000060079b9 */ /* 0x0007e40008040000 */
[----:B------:R3:W-:Y:S02]  /*0330*/  UTMACCTL.PF [UR4] ;  /* 0x00000000040079b9 */ /* 0x0007e40008040000 */
[----:B---3--:R-:W-:Y:S01]  /*0340*/  NOP ;  /* 0x0000000000007918 */ /* 0x008fe20000000000 */
.L_x_5:
[----:B------:R-:W-:Y:S05]  /*0350*/  BSYNC.RECONVERGENT B0 ;  /* 0x0000000000007941 */ /* 0x000fea0003800200 */
.L_x_4:
[----:B------:R-:W-:Y:S04]  /*0360*/  BSSY.RECONVERGENT B0, `(.L_x_6) ;  /* 0x000000a000007945 */ /* 0x000fe80003800200 */
        /* <DEDUP_REMOVED lines=9> */
.L_x_7:
[----:B------:R-:W-:Y:S05]  /*0400*/  BSYNC.RECONVERGENT B0 ;  /* 0x0000000000007941 */ /* 0x000fea0003800200 */
.L_x_6:
[----:B------:R-:W3:Y:S01]  /*0410*/  LDCU.64 UR4, c[0x0][0x888] ;  /* 0x00011100ff0477ac */ /* 0x000ee20008000a00 */
[----:B------:R-:W-:Y:S01]  /*0420*/  ISETP.NE.AND.EX P1, PT, RZ, UR9, PT, P1 ;  /* 0x00000009ff007c0c */ /* 0x000fe2000bf25310 */
[----:B------:R-:W-:Y:S01]  /*0430*/  UPLOP3.LUT UP5, UPT, UPT, UPT, UPT, 0x80, 0x8 ;  /* 0x000000000008789c */ /* 0x000fe20003faf070 */
[----:B---3--:R-:W-:-:S04]  /*0440*/  ISETP.NE.U32.AND P2, PT, RZ, UR4, PT ;  /* 0x00000004ff007c0c */ /* 0x008fc8000bf45070 */
[----:B------:R-:W-:-:S13]  /*0450*/  ISETP.NE.AND.EX P2, PT, RZ, UR5, PT, P2 ;  /* 0x00000005ff007c0c */ /* 0x000fda000bf45320 */
[----:B------:R-:W-:Y:S05]  /*0460*/  @P2 BRA P1, `(.L_x_8) ;  /* 0x0000000000282947 */ /* 0x000fea0000800000 */
[----:B------:R-:W-:Y:S01]  /*0470*/  UISETP.NE.U32.AND UP0, UPT, UR8, URZ, UPT ;  /* 0x000000ff0800728c */ /* 0x000fe2000bf05070 */
[----:B-----5:R-:W-:Y:S01]  /*0480*/  FSETP.NEU.AND P1, PT, R27, RZ, PT ;  /* 0x000000ff1b00720b */ /* 0x020fe20003f2d000 */
[----:B------:R-:W-:Y:S02]  /*0490*/  UISETP.NE.U32.AND UP2, UPT, UR4, URZ, UPT ;  /* 0x000000ff0400728c */ /* 0x000fe4000bf45070 */
[----:B------:R-:W-:Y:S02]  /*04a0*/  UISETP.NE.AND.EX UP1, UPT, UR9, URZ, UPT, UP0 ;  /* 0x000000ff0900728c */ /* 0x000fe4000bf25300 */
[----:B------:R-:W-:-:S04]  /*04b0*/  UISETP.NE.AND.EX UP0, UPT, UR5, URZ, UPT, UP2 ;  /* 0x000000ff0500728c */ /* 0x000fc8000bf05320 */
[----:B------:R-:W-:-:S04]  /*04c0*/  USEL UR4, URZ, 0xffffffff, UP0 ;  /* 0xffffffffff047887 */ /* 0x000fc80008000000 */
[----:B------:R-:W-:Y:S01]  /*04d0*/  VOTEU.ANY UP0, P1 ;  /* 0x0000000000ff7886 */ /* 0x000fe20000800100 */
[----:B------:R-:W-:-:S04]  /*04e0*/  @!UP1 USEL UR4, URZ, 0xffffffff, UP0 ;  /* 0xffffffffff049887 */ /* 0x000fc80008000000 */
[----:B------:R-:W-:-:S04]  /*04f0*/  ULOP3.LUT UR4, UR4, 0x1, URZ, 0xc0, !UPT ;  /* 0x0000000104047892 */ /* 0x000fc8000f8ec0ff */
[----:B------:R-:W-:-:S11]  /*0500*/  UISETP.NE.U32.AND UP5, UPT, UR4, 0x1, UPT ;  /* 0x000000010400788c */ /* 0x000fd6000bfa5070 */
.L_x_8:
[----:B------:R-:W3:Y:S01]  /*0510*/  SHFL.IDX PT, R0, R51, RZ, 0x1f ;  /* 0x00001fff33007589 */ /* 0x000ee200000e0000 */
[----:B------:R-:W-:-:S04]  /*0520*/  UISETP.NE.AND UP0, UPT, UR25, 0x2, UPT ;  /* 0x000000021900788c */ /* 0x000fc8000bf05270 */
[----:B------:R-:W-:Y:S02]  /*0530*/  UISETP.EQ.AND UP1, UPT, UR46, URZ, !UP0 ;  /* 0x000000ff2e00728c */ /* 0x000fe4000c722270 */
[----:B------:R-:W-:-:S04]  /*0540*/  USEL UR52, URZ, 0x1, UP0 ;  /* 0x00000001ff347887 */ /* 0x000fc80008000000 */
[----:B------:R-:W-:Y:S02]  /*0550*/  PLOP3.LUT P3, PT, P0, PT, UP1, 0x80, 0x8 ;  /* 0x000000000008781c */ /* 0x000fe4000076f018 */
[----:B---3--:R-:W-:-:S13]  /*0560*/  ISETP.NE.AND P1, PT, R0, RZ, PT ;  /* 0x000000ff0000720c */ /* 0x008fda0003f25270 */
[----:B------:R-:W-:Y:S05]  /*0570*/  @P1 BRA `(.L_x_9) ;  /* 0x0000000000641947 */ /* 0x000fea0003800000 */
[----:B------:R-:W-:Y:S01]  /*0580*/  UMOV UR4, 0x400 ;  /* 0x0000040000047882 */ /* 0x000fe20000000000 */
[----:B------:R-:W-:Y:S01]  /*0590*/  UMOV UR8, 0x1 ;  /* 0x0000000100087882 */ /* 0x000fe20000000000 */
[----:B------:R-:W-:Y:S01]  /*05a0*/  UMOV UR6, 0x3 ;  /* 0x0000000300067882 */ /* 0x000fe20000000000 */
[----:B------:R-:W-:Y:S02]  /*05b0*/  ULEA UR4, UR47, UR4, 0x18 ;  /* 0x000000042f047291 */ /* 0x000fe4000f8ec0ff */
[----:B------:R-:W-:-:S04]  /*05c0*/  UIADD3 UR8, UPT, UPT, -UR8, 0x100000, URZ ;  /* 0x0010000008087890 */ /* 0x000fc8000fffe1ff */
[----:B------:R-:W-:Y:S02]  /*05d0*/  USHF.L.U32 UR9, UR8, 0xb, URZ ;  /* 0x0000000b08097899 */ /* 0x000fe400080006ff */
[----:B------:R-:W-:Y:S02]  /*05e0*/  USHF.L.U32 UR8, UR8, 0x1, URZ ;  /* 0x0000000108087899 */ /* 0x000fe400080006ff */
[----:B------:R-:W-:-:S04]  /*05f0*/  UIADD3 UR6, UPT, UPT, -UR6, 0x100000, URZ ;  /* 0x0010000006067890 */ /* 0x000fc8000fffe1ff */
[----:B------:R-:W-:Y:S02]  /*0600*/  USHF.L.U32 UR7, UR6, 0xb, URZ ;  /* 0x0000000b06077899 */ /* 0x000fe400080006ff */
[----:B------:R-:W-:Y:S01]  /*0610*/  USHF.L.U32 UR6, UR6, 0x1, URZ ;  /* 0x0000000106067899 */ /* 0x000fe200080006ff */
[----:B------:R-:W-:Y:S01]  /*0620*/  ELECT P1, URZ, PT ;  /* 0x0000000000ff782f */ /* 0x000fe20003820000 */
[----:B------:R-:W3:Y:S02]  /*0630*/  FENCE.VIEW.ASYNC.S ;  /* 0x00000000000073c6 */ /* 0x000ee40000000000 */
[----:B---3--:R3:W4:Y:S08]  /*0640*/  SYNCS.EXCH.64 URZ, [UR4], UR8 ;  /* 0x0000000804ff75b2 */ /* 0x0087300008000100 */
[----:B------:R3:W1:Y:S01]  /*0650*/  SYNCS.EXCH.64 URZ, [UR4+0x30], UR6 ;  /* 0x0000300604ff75b2 */ /* 0x0006620008000100 */
        /* <DEDUP_REMOVED lines=10> */
[----:B------:R-:W-:Y:S01]  /*0700*/  NOP ;  /* 0x0000000000007918 */ /* 0x000fe20000000000 */
.L_x_9:
[----:B------:R-:W2:Y:S01]  /*0710*/  SHFL.IDX PT, R0, R51, RZ, 0x1f ;  /* 0x00001fff33007589 */ /* 0x000ea200000e0000 */
[----:B------:R-:W-:Y:S01]  /*0720*/  NOP ;  /* 0x0000000000007918 */ /* 0x000fe20000000000 */
[----:B--2---:R-:W-:-:S13]  /*0730*/  ISETP.NE.AND P1, PT, R0, 0x1, PT ;  /* 0x000000010000780c */ /* 0x004fda0003f25270 */
[----:B------:R-:W-:Y:S05]  /*0740*/  @P1 BRA `(.L_x_10) ;  /* 0x0000000000541947 */ /* 0x000fea0003800000 */
[----:B---3--:R-:W-:Y:S01]  /*0750*/  UMOV UR4, 0x400 ;  /* 0x0000040000047882 */ /* 0x008fe20000000000 */
        /* <DEDUP_REMOVED lines=10> */
[----:B------:R-:W2:Y:S02]  /*0800*/  FENCE.VIEW.ASYNC.S ;  /* 0x00000000000073c6 */ /* 0x000ea40000000000 */
[----:B--2---:R2:W3:Y:S08]  /*0810*/  SYNCS.EXCH.64 URZ, [UR4+0x60], UR8 ;  /* 0x0000600804ff75b2 */ /* 0x0044f00008000100 */
        /* <DEDUP_REMOVED lines=8> */
.L_x_10:
[----:B------:R-:W4:Y:S01]  /*08a0*/  SHFL.IDX PT, R0, R51, RZ, 0x1f ;  /* 0x00001fff33007589 */ /* 0x000f2200000e0000 */
[----:B------:R-:W-:Y:S01]  /*08b0*/  NOP ;  /* 0x0000000000007918 */ /* 0x000fe20000000000 */
[----:B----4-:R-:W-:-:S13]  /*08c0*/  ISETP.NE.AND P1, PT, R0, 0x3, PT ;  /* 0x000000030000780c */ /* 0x010fda0003f25270 */
[----:B------:R-:W-:Y:S05]  /*08d0*/  @P1 BRA `(.L_x_11) ;  /* 0x00000000002c1947 */ /* 0x000fea0003800000 */
[----:B--23--:R-:W-:Y:S01]  /*08e0*/  UMOV UR6, 0x400 ;  /* 0x0000040000067882 */ /* 0x00cfe20000000000 */
[----:B------:R-:W-:Y:S01]  /*08f0*/  UMOV UR4, 0x20 ;  /* 0x0000002000047882 */ /* 0x000fe20000000000 */
[----:B------:R-:W-:Y:S02]  /*0900*/  ULEA UR6, UR47, UR6, 0x18 ;  /* 0x000000062f067291 */ /* 0x000fe4000f8ec0ff */
[----:B------:R-:W-:-:S04]  /*0910*/  UIADD3 UR4, UPT, UPT, -UR4, 0x100000, URZ ;  /* 0x0010000004047890 */ /* 0x000fc8000fffe1ff */
[----:B------:R-:W-:Y:S02]  /*0920*/  USHF.L.U32 UR5, UR4, 0xb, URZ ;  /* 0x0000000b04057899 */ /* 0x000fe400080006ff */
[----:B------:R-:W-:Y:S01]  /*0930*/  USHF.L.U32 UR4, UR4, 0x1, URZ ;  /* 0x0000000104047899 */ /* 0x000fe200080006ff */
[----:B------:R-:W-:Y:S01]  /*0940*/  ELECT P1, URZ, PT ;  /* 0x0000000000ff782f */ /* 0x000fe20003820000 */
[----:B------:R-:W2:Y:S10]  /*0950*/  FENCE.VIEW.ASYNC.S ;  /* 0x00000000000073c6 */ /* 0x000eb40000000000 */
[----:B--2---:R4:W2:Y:S01]  /*0960*/  SYNCS.EXCH.64 URZ, [UR6+0xa0], UR4 ;  /* 0x0000a00406ff75b2 */ /* 0x0048a20008000100 */
[----:B------:R4:W3:Y:S02]  /*0970*/  SYNCS.EXCH.64 URZ, [UR6+0xa8], UR4 ;  /* 0x0000a80406ff75b2 */ /* 0x0008e40008000100 */
[----:B----4-:R-:W-:Y:S01]  /*0980*/  NOP ;  /* 0x0000000000007918 */ /* 0x010fe20000000000 */
.L_x_11:
[----:B------:R-:W4:Y:S01]  /*0990*/  SHFL.IDX PT, R0, R51, RZ, 0x1f ;  /* 0x00001fff33007589 */ /* 0x000f2200000e0000 */
[----:B------:R-:W-:Y:S01]  /*09a0*/  NOP ;  /* 0x0000000000007918 */ /* 0x000fe20000000000 */
[----:B----4-:R-:W-:-:S13]  /*09b0*/  ISETP.NE.AND P1, PT, R0, 0x4, PT ;  /* 0x000000040000780c */ /* 0x010fda0003f25270 */
[----:B------:R-:W-:Y:S05]  /*09c0*/  @P1 BRA `(.L_x_12) ;  /* 0x0000000000481947 */ /* 0x000fea0003800000 */
[----:B--23--:R-:W-:Y:S01]  /*09d0*/  UMOV UR4, 0x720 ;  /* 0x0000072000047882 */ /* 0x00cfe20000000000 */
[----:B------:R-:W-:Y:S01]  /*09e0*/  UMOV UR6, 0x400 ;  /* 0x0000040000067882 */ /* 0x000fe20000000000 */
[----:B------:R-:W-:Y:S01]  /*09f0*/  USEL UR4, UR4, 0x620, UP5 ;  /* 0x0000062004047887 */ /* 0x000fe2000a800000 */
        /* <DEDUP_REMOVED lines=10> */
[----:B--2---:R4:W2:Y:S08]  /*0aa0*/  SYNCS.EXCH.64 URZ, [UR6+0xb0], UR8 ;  /* 0x0000b00806ff75b2 */ /* 0x0048b00008000100 */
[----:B------:R4:W3:Y:S01]  /*0ab0*/  SYNCS.EXCH.64 URZ, [UR6+0xc0], UR4 ;  /* 0x0000c00406ff75b2 */ /* 0x0008e20008000100 */
[----:B------:R4:W1:Y:S01]  /*0ac0*/  SYNCS.EXCH.64 URZ, [UR6+0xb8], UR8 ;  /* 0x0000b80806ff75b2 */ /* 0x0008620008000100 */
[----:B------:R4:W1:Y:S02]  /*0ad0*/  SYNCS.EXCH.64 URZ, [UR6+0xc8], UR4 ;  /* 0x0000c80406ff75b2 */ /* 0x0008640008000100 */
[----:B----4-:R-:W-:Y:S01]  /*0ae0*/  NOP ;  /* 0x0000000000007918 */ /* 0x010fe20000000000 */
.L_x_12:
[----:B------:R-:W4:Y:S01]  /*0af0*/  SHFL.IDX PT, R0, R51, RZ, 0x1f ;  /* 0x00001fff33007589 */ /* 0x000f2200000e0000 */
[----:B------:R-:W-:Y:S01]  /*0b00*/  NOP ;  /* 0x0000000000007918 */ /* 0x000fe20000000000 */
[----:B----4-:R-:W-:-:S13]  /*0b10*/  ISETP.NE.AND P1, PT, R0, 0x5, PT ;  /* 0x000000050000780c */ /* 0x010fda0003f25270 */
[----:B------:R-:W-:Y:S05]  /*0b20*/  @P1 BRA `(.L_x_13) ;  /* 0x0000000000541947 */ /* 0x000fea0003800000 */
[----:B--23--:R-:W-:Y:S01]  /*0b30*/  UMOV UR4, 0x400 ;  /* 0x0000040000047882 */ /* 0x00cfe20000000000 */
        /* <DEDUP_REMOVED lines=14> */
[----:B------:R4:W1:Y:S01]  /*0c20*/  SYNCS.EXCH.64 URZ, [UR4+0xf8], UR8 ;  /* 0x0000f80804ff75b2 */ /* 0x0008620008000100 */
[----:B------:R4:W1:Y:S01]  /*0c30*/  SYNCS.EXCH.64 URZ, [UR4+0xe0], UR6 ;  /* 0x0000e00604ff75b2 */ /* 0x0008620008000100 */
[----:B------:R4:W1:Y:S01]  /*0c40*/  SYNCS.EXCH.64 URZ, [UR4+0x100], UR8 ;  /* 0x0001000804ff75b2 */ /* 0x0008620008000100 */
[----:B------:R4:W1:Y:S01]  /*0c50*/  SYNCS.EXCH.64 URZ, [UR4+0xe8], UR6 ;  /* 0x0000e80604ff75b2 */ /* 0x0008620008000100 */
[----:B------:R4:W1:Y:S02]  /*0c60*/  SYNCS.EXCH.64 URZ, [UR4+0x108], UR8 ;  /* 0x0001080804ff75b2 */ /* 0x0008640008000100 */
[----:B----4-:R-:W-:Y:S01]  /*0c70*/  NOP ;  /* 0x0000000000007918 */ /* 0x010fe20000000000 */
.L_x_13:
[----:B------:R-:W4:Y:S01]  /*0c80*/  SHFL.IDX PT, R0, R51, RZ, 0x1f ;  /* 0x00001fff33007589 */ /* 0x000f2200000e0000 */
[----:B------:R-:W-:Y:S01]  /*0c90*/  ISETP.NE.OR P0, PT, RZ, UR25, !P0 ;  /* 0x00000019ff007c0c */ /* 0x000fe2000c705670 */
        /* <DEDUP_REMOVED lines=12> */
[----:B------:R4:W3:Y:S01]  /*0d60*/  SYNCS.EXCH.64 URZ, [UR4+0x120], UR6 ;  /* 0x0001200604ff75b2 */ /* 0x0008e20008000100 */
[----:B------:R4:W1:Y:S01]  /*0d70*/  SYNCS.EXCH.64 URZ, [UR4+0x118], UR6 ;  /* 0x0001180604ff75b2 */ /* 0x0008620008000100 */
[----:B------:R4:W1:Y:S02]  /*0d80*/  SYNCS.EXCH.64 URZ, [UR4+0x128], UR6 ;  /* 0x0001280604ff75b2 */ /* 0x0008640008000100 */
[----:B----4-:R-:W-:Y:S01]  /*0d90*/  NOP ;  /* 0x0000000000007918 */ /* 0x010fe20000000000 */
.L_x_14:
[----:B------:R-:W-:Y:S01]  /*0da0*/  VOTEU.ALL UP0, P0 ;  /* 0x0000000000ff7886 */ /* 0x000fe20000000000 */
[----:B--23--:R-:W-:Y:S01]  /*0db0*/  UMOV UR4, 0x20 ;  /* 0x0000002000047882 */ /* 0x00cfe20000000000 */
[----:B------:R-:W2:Y:S01]  /*0dc0*/  LDCU UR34, c[0x0][0x36c] ;  /* 0x00006d80ff2277ac */ /* 0x000ea20008000800 */
[----:B------:R-:W-:Y:S01]  /*0dd0*/  NOP ;  /* 0x0000000000007918 */ /* 0x000fe20000000000 */
[----:B------:R-:W-:Y:S01]  /*0de0*/  LOP3.LUT R0, R61, 0x1f, RZ, 0xc0, !PT ;  /* 0x0000001f3d007812 */ /* 0x000fe200078ec0ff */
[----:B------:R-:W-:Y:S01]  /*0df0*/  @!UP0 UMOV UR6, 0x400 ;  /* 0x0000040000068882 */ /* 0x000fe20000000000 */
[----:B------:R-:W-:-:S04]  /*0e00*/  @!UP0 UIADD3 UR4, UPT, UPT, -UR4, 0x100000, URZ ;  /* 0x0010000004048890 */ /* 0x000fc8000fffe1ff */
[----:B------:R-:W-:Y:S02]  /*0e10*/  @!UP0 USHF.L.U32 UR5, UR4, 0xb, URZ ;  /* 0x0000000b04058899 */ /* 0x000fe400080006ff */
[----:B------:R-:W-:Y:S02]  /*0e20*/  @!UP0 USHF.L.U32 UR4, UR4, 0x1, URZ ;  /* 0x0000000104048899 */ /* 0x000fe400080006ff */
[----:B------:R-:W-:Y:S01]  /*0e30*/  @!UP0 ULEA UR6, UR47, UR6, 0x18 ;  /* 0x000000062f068291 */ /* 0x000fe2000f8ec0ff */
[----:B------:R-:W-:Y:S01]  /*0e40*/  VOTEU.ALL UP0, P0 ;  /* 0x0000000000ff7886 */ /* 0x000fe20000000000 */
[----:B------:R-:W-:Y:S02]  /*0e50*/  UISETP.NE.AND UP6, UPT, UR25, URZ, UPT ;  /* 0x000000ff1900728c */ /* 0x000fe4000bfc5270 */
[----:B--2---:R-:W-:Y:S01]  /*0e60*/  UISETP.EQ.U32.AND UP1, UPT, UR34, 0x1, UPT ;  /* 0x000000012200788c */ /* 0x004fe2000bf22070 */
[----:B------:R-:W2:Y:S07]  /*0e70*/  FENCE.VIEW.ASYNC.S ;  /* 0x00000000000073c6 */ /* 0x000eae0000000000 */
[----:B--2---:R2:W3:Y:S01]  /*0e80*/  @!UP0 SYNCS.EXCH.64 URZ, [UR6+0x130], UR4 ;  /* 0x0001300406ff85b2 */ /* 0x0044e20008000100 */
[----:B------:R-:W-:Y:S05]  /*0e90*/  BRA.U !UP1, `(.L_x_15) ;  /* 0x0000000109087547 */ /* 0x000fea000b800000 */
[----:B-1-3--:R-:W-:Y:S01]  /*0ea0*/  UCGABAR_ARV ;  /* 0x00000000000079c7 */ /* 0x00afe20008000000 */
[----:B------:R-:W-:Y:S05]  /*0eb0*/  BRA `(.L_x_16) ;  /* 0x0000000000047947 */ /* 0x000fea0003800000 */
.L_x_15:
[----:B-1-3--:R-:W-:Y:S01]  /*0ec0*/  NOP ;  /* 0x0000000000007918 */ /* 0x00afe20000000000 */
.L_x_16:
[----:B------:R-:W1:Y:S01]  /*0ed0*/  S2UR UR20, SR_CTAID.Y ;  /* 0x00000000001479c3 */ /* 0x000e620000002600 */
[----:B------:R-:W-:-:S05]  /*0ee0*/  CS2R.32 R52, SR_CgaSize ;  /* 0x0000000000347805 */ /* 0x000fca0000008a00 */
[----:B------:R-:W-:-:S05]  /*0ef0*/  IMAD R52, R52, -0xa0, RZ ;  /* 0xffffff6034347824 */ /* 0x000fca00078e02ff */
[----:B--2---:R-:W-:-:S14]  /*0f00*/  R2UR UR4, R52 ;  /* 0x00000000340472ca */ /* 0x004fdc00000e0000 */
[----:B------:R-:W2:Y:S01]  /*0f10*/  LDCU UR4, c[0x0][UR4+0x2b4] ;  /* 0x00005680040477ac */ /* 0x000ea20008000800 */
[----:B------:R-:W-:-:S05]  /*0f20*/  CS2R.32 R52, SR_CgaSize ;  /* 0x0000000000347805 */ /* 0x000fca0000008a00 */
[----:B------:R-:W-:-:S05]  /*0f30*/  IMAD R52, R52, -0xa0, RZ ;  /* 0xffffff6034347824 */ /* 0x000fca00078e02ff */
[----:B------:R-:W-:-:S14]  /*0f40*/  R2UR UR5, R52 ;  /* 0x00000000340572ca */ /* 0x000fdc00000e0000 */
[----:B------:R-:W3:Y:S01]  /*0f50*/  LDCU UR5, c[0x0][UR5+0x2b0] ;  /* 0x00005600050577ac */ /* 0x000ee20008000800 */
[----:B------:R-:W4:Y:S01]  /*0f60*/  S2UR UR28, SR_CTAID.X ;  /* 0x00000000001c79c3 */ /* 0x000f220000002500 */
[----:B------:R-:W-:-:S05]  /*0f70*/  CS2R.32 R52, SR_CgaSize ;  /* 0x0000000000347805 */ /* 0x000fca0000008a00 */
[----:B------:R-:W-:-:S05]  /*0f80*/  IMAD R52, R52, -0xa0, RZ ;  /* 0xffffff6034347824 */ /* 0x000fca00078e02ff */
[----:B------:R-:W-:-:S14]  /*0f90*/  R2UR UR8, R52 ;  /* 0x00000000340872ca */ /* 0x000fdc00000e0000 */
[----:B------:R-:W3:Y:S01]  /*0fa0*/  LDCU UR8, c[0x0][UR8+0x2a4] ;  /* 0x00005480080877ac */ /* 0x000ee20008000800 */
[----:B------:R-:W-:-:S05]  /*0fb0*/  CS2R.32 R52, SR_CgaSize ;  /* 0x0000000000347805 */ /* 0x000fca0000008a00 */
[----:B------:R-:W-:-:S05]  /*0fc0*/  IMAD R52, R52, -0xa0, RZ ;  /* 0xffffff6034347824 */ /* 0x000fca00078e02ff */
[----:B------:R-:W-:-:S14]  /*0fd0*/  R2UR UR63, R52 ;  /* 0x00000000343f72ca */ /* 0x000fdc00000e0000 */
[----:B------:R-:W3:Y:S01]  /*0fe0*/  LDCU UR63, c[0x0][UR63+0x2a0] ;  /* 0x000054003f3f77ac */ /* 0x000ee20008000800 */
[----:B------:R-:W-:Y:S02]  /*0ff0*/  USHF.L.U32 UR27, UR47, 0x9, URZ ;  /* 0x000000092f1b7899 */ /* 0x000fe400080006ff */
[----:B------:R-:W-:Y:S02]  /*1000*/  USHF.L.U32 UR11, UR47, 0x3, URZ ;  /* 0x000000032f0b7899 */ /* 0x000fe400080006ff */
[----:B------:R-:W-:Y:S02]  /*1010*/  USHF.L.U32 UR26, UR47, 0xa, URZ ;  /* 0x0000000a2f1a7899 */ /* 0x000fe400080006ff */
[----:B------:R-:W-:Y:S01]  /*1020*/  USHF.L.U32 UR29, UR47, 0x4, URZ ;  /* 0x000000042f1d7899 */ /* 0x000fe200080006ff */
[----:B-1----:R-:W-:Y:S01]  /*1030*/  I2FP.F32.U32 R2, UR20 ;  /* 0x0000001400027c45 */ /* 0x002fe20008201000 */
[----:B------:R-:W-:Y:S01]  /*1040*/  UMOV UR12, 0x11 ;  /* 0x00000011000c7882 */ /* 0x000fe20000000000 */
[----:B------:R-:W-:Y:S01]  /*1050*/  UMOV UR13, 0x5 ;  /* 0x00000005000d7882 */ /* 0x000fe20000000000 */
[----:B------:R-:W1:Y:S02]  /*1060*/  LDCU UR30, c[0x0][0xb24] ;  /* 0x00016480ff1e77ac */ /* 0x000e640008000800 */
[----:B--2---:R-:W-:Y:S01]  /*1070*/  FMUL R2, R2, UR4 ;  /* 0x0000000402027c20 */ /* 0x004fe20008400000 */
[----:B------:R-:W-:Y:S01]  /*1080*/  ULOP3.LUT UR4, UR46, 0x4, UR47, 0xf8, !UPT ;  /* 0x000000042e047892 */ /* 0x000fe2000f8ef82f */
[----:B----4-:R-:W-:Y:S01]  /*1090*/  I2FP.F32.U32 R3, UR28 ;  /* 0x0000001c00037c45 */ /* 0x010fe20008201000 */
[----:B------:R-:W2:Y:S03]  /*10a0*/  LDCU UR45, c[0x0][0xb24] ;  /* 0x00016480ff2d77ac */ /* 0x000ea60008000800 */
[----:B------:R-:W4:Y:S01]  /*10b0*/  F2I.U32.TRUNC.NTZ R2, R2 ;  /* 0x0000000200027305 */ /* 0x000f22000020f000 */
[----:B---3--:R-:W-:Y:S01]  /*10c0*/  FMUL R3, R3, UR5 ;  /* 0x0000000503037c20 */ /* 0x008fe20008400000 */
[----:B------:R-:W-:-:S02]  /*10d0*/  UISETP.GT.U32.AND UP0, UPT, UR4, 0xffff, UPT ;  /* 0x0000ffff0400788c */ /* 0x000fc4000bf04070 */
[----:B------:R-:W-:Y:S02]  /*10e0*/  ULOP3.LUT UR5, UR47, 0x3, URZ, 0xc0, !UPT ;  /* 0x000000032f057892 */ /* 0x000fe4000f8ec0ff */
[----:B------:R-:W-:Y:S02]  /*10f0*/  USEL UR21, UR4, 0xffff, !UP0 ;  /* 0x0000ffff04157887 */ /* 0x000fe4000c000000 */
[----:B------:R-:W3:Y:S01]  /*1100*/  F2I.U32.TRUNC.NTZ R3, R3 ;  /* 0x0000000300037305 */ /* 0x000ee2000020f000 */
[----:B------:R-:W-:Y:S01]  /*1110*/  UISETP.GT.U32.AND UP1, UPT, UR5, 0xffff, UPT ;  /* 0x0000ffff0500788c */ /* 0x000fe2000bf24070 */
[----:B------:R-:W1:Y:S01]  /*1120*/  LDCU UR33, c[0x0][0xb30] ;  /* 0x00016600ff2177ac */ /* 0x000e620008000800 */
[----:B----4-:R-:W-:Y:S02]  /*1130*/  R2UR UR7, R2 ;  /* 0x00000000020772ca */ /* 0x010fe400000e0000 */
[----:B------:R-:W-:Y:S01]  /*1140*/  USEL UR24, UR5, 0xffff, !UP1 ;  /* 0x0000ffff05187887 */ /* 0x000fe2000c800000 */
[----:B------:R-:W-:Y:S01]  /*1150*/  PRMT R2, RZ, 0x7610, R2 ;  /* 0x00007610ff027816 */ /* 0x000fe20000000002 */
[----:B------:R-:W-:Y:S01]  /*1160*/  USHF.L.U32 UR49, UR28, 0x6, URZ ;  /* 0x000000061c317899 */ /* 0x000fe200080006ff */
[----:B---3--:R-:W-:-:S02]  /*1170*/  R2UR UR6, R3 ;  /* 0x00000000030672ca */ /* 0x008fc400000e0000 */
[----:B------:R-:W-:-:S06]  /*1180*/  PRMT R3, RZ, 0x7610, R3 ;  /* 0x00007610ff037816 */ /* 0x000fcc0000000003 */
[----:B------:R-:W-:-:S04]  /*1190*/  UIADD3 UR4, UPT, UPT, -UR7, URZ, URZ ;  /* 0x000000ff07047290 */ /* 0x000fc8000fffe1ff */
[----:B------:R-:W-:Y:S02]  /*11a0*/  UIMAD UR4, UR8, UR4, UR20 ;  /* 0x00000004080472a4 */ /* 0x000fe4000f8e0214 */
[----:B------:R-:W-:-:S04]  /*11b0*/  UIADD3 UR5, UPT, UPT, -UR6, URZ, URZ ;  /* 0x000000ff06057290 */ /* 0x000fc8000fffe1ff */
[----:B------:R-:W-:Y:S01]  /*11c0*/  IMAD.U32 R52, RZ, RZ, UR4 ;  /* 0x00000004ff347e24 */ /* 0x000fe2000f8e00ff */
[----:B------:R-:W-:Y:S01]  /*11d0*/  UIMAD UR63, UR63, UR5, UR28 ;  /* 0x000000053f3f72a4 */ /* 0x000fe2000f8e021c */
[----:B-12---:R-:W-:Y:S11]  /*11e0*/  BRA.U UP6, `(.L_x_17) ;  /* 0x0000000106687547 */ /* 0x006ff6000b800000 */
[----:B------:R-:W-:Y:S01]  /*11f0*/  R2UR UR14, R52 ;  /* 0x00000000340e72ca */ /* 0x000fe200000e0000 */
[----:B------:R-:W-:Y:S02]  /*1200*/  ULOP3.LUT UR4, UR63, 0x2, URZ, 0x3c, !UPT ;  /* 0x000000023f047892 */ /* 0x000fe4000f8e3cff */
[----:B------:R-:W-:-:S10]  /*1210*/  ULOP3.LUT UR10, UR63, 0xfffffffe, URZ, 0xc0, !UPT ;  /* 0xfffffffe3f0a7892 */ /* 0x000fd4000f8ec0ff */
[----:B------:R-:W-:Y:S02]  /*1220*/  UISETP.NE.AND UP0, UPT, UR14, URZ, UPT ;  /* 0x000000ff0e00728c */ /* 0x000fe4000bf05270 */
[----:B------:R-:W-:Y:S02]  /*1230*/  UISETP.NE.AND UP2, UPT, UR14, 0x1, UPT ;  /* 0x000000010e00788c */ /* 0x000fe4000bf45270 */
[----:B------:R-:W-:Y:S02]  /*1240*/  UISETP.GT.U32.AND UP4, UPT, UR63, 0x1, UP0 ;  /* 0x000000013f00788c */ /* 0x000fe40008784070 */
[----:B------:R-:W-:Y:S02]  /*1250*/  UISETP.GT.U32.AND UP3, UPT, UR63, 0x1, UP2 ;  /* 0x000000013f00788c */ /* 0x000fe40009764070 */
[----:B------:R-:W-:Y:S02]  /*1260*/  UISETP.GT.U32.AND UP1, UPT, UR4, 0x1, UP0 ;  /* 0x000000010400788c */ /* 0x000fe40008724070 */
[----:B------:R-:W-:-:S02]  /*1270*/  UISETP.GT.U32.AND UP0, UPT, UR4, 0x1, UP2 ;  /* 0x000000010400788c */ /* 0x000fc40009704070 */
[----:B------:R-:W-:Y:S02]  /*1280*/  USEL UR6, URZ, 0x1, UP4 ;  /* 0x00000001ff067887 */ /* 0x000fe4000a000000 */
[----:B------:R-:W-:Y:S02]  /*1290*/  USEL UR5, URZ, 0x10, UP3 ;  /* 0x00000010ff057887 */ /* 0x000fe40009800000 */
[----:B------:R-:W-:Y:S02]  /*12a0*/  USEL UR4, URZ, 0x2, UP4 ;  /* 0x00000002ff047887 */ /* 0x000fe4000a000000 */
[----:B------:R-:W-:Y:S02]  /*12b0*/  USEL UR9, URZ, 0x20, UP3 ;  /* 0x00000020ff097887 */ /* 0x000fe40009800000 */
[----:B------:R-:W-:Y:S02]  /*12c0*/  USEL UR8, URZ, 0x4, UP1 ;  /* 0x00000004ff087887 */ /* 0x000fe40008800000 */
[----:B------:R-:W-:-:S02]  /*12d0*/  UIADD3 UR4, UPT, UPT, UR4, UR5, UR6 ;  /* 0x0000000504047290 */ /* 0x000fc4000fffe006 */
[----:B------:R-:W-:Y:S02]  /*12e0*/  USEL UR6, URZ, 0x8, UP1 ;  /* 0x00000008ff067887 */ /* 0x000fe40008800000 */
[----:B------:R-:W-:Y:S02]  /*12f0*/  USEL UR7, URZ, 0x40, UP0 ;  /* 0x00000040ff077887 */ /* 0x000fe40008000000 */
[----:B------:R-:W-:Y:S02]  /*1300*/  UIADD3 UR5, UPT, UPT, UR8, UR9, UR4 ;  /* 0x0000000908057290 */ /* 0x000fe4000fffe004 */
[----:B------:R-:W-:Y:S02]  /*1310*/  ULEA UR4, UR14, UR10, 0x2 ;  /* 0x0000000a0e047291 */ /* 0x000fe4000f8e10ff */
[----:B------:R-:W-:Y:S02]  /*1320*/  USEL UR8, URZ, 0x80, UP0 ;  /* 0x00000080ff087887 */ /* 0x000fe40008000000 */
[----:B------:R-:W-:-:S03]  /*1330*/  UIADD3 UR5, UPT, UPT, UR6, UR7, UR5 ;  /* 0x0000000706057290 */ /* 0x000fc6000fffe005 */
[----:B------:R-:W-:Y:S01]  /*1340*/  UMOV UR6, 0x3 ;  /* 0x0000000300067882 */ /* 0x000fe20000000000 */
[----:B------:R-:W-:Y:S02]  /*1350*/  UIADD3 UR5, UPT, UPT, UR5, UR8, URZ ;  /* 0x0000000805057290 */ /* 0x000fe4000fffe0ff */
[----:B------:R-:W-:-:S04]  /*1360*/  USHF.L.U32 UR4, UR6, UR4, URZ ;  /* 0x0000000406047299 */ /* 0x000fc800080006ff */
[----:B------:R-:W-:Y:S02]  /*1370*/  MOV R3, UR5 ;  /* 0x0000000500037c02 */ /* 0x000fe40008000f00 */
[----:B------:R-:W-:-:S07]  /*1380*/  IMAD.U32 R2, RZ, RZ, UR4 ;  /* 0x00000004ff027e24 */ /* 0x000fce000f8e00ff */
.L_x_17:
[----:B------:R-:W1:Y:S01]  /*1390*/  S2UR UR36, SR_CTAID.Z ;  /* 0x00000000002479c3 */ /* 0x000e620000002700 */
[----:B------:R-:W-:Y:S02]  /*13a0*/  UISETP.GE.AND UP0, UPT, UR30, 0x1, UPT ;  /* 0x000000011e00788c */ /* 0x000fe4000bf06270 */
[----:B------:R-:W-:Y:S02]  /*13b0*/  ULOP3.LUT UR24, UR24, 0xffff, URZ, 0xc0, !UPT ;  /* 0x0000ffff18187892 */ /* 0x000fe4000f8ec0ff */
[----:B------:R-:W-:Y:S02]  /*13c0*/  ULOP3.LUT UR21, UR21, 0xffff, URZ, 0xc0, !UPT ;  /* 0x0000ffff15157892 */ /* 0x000fe4000f8ec0ff */
[----:B------:R-:W-:Y:S02]  /*13d0*/  UISETP.NE.AND UP3, UPT, UR25, 0x2, UPT ;  /* 0x000000021900788c */ /* 0x000fe4000bf65270 */
[----:B------:R-:W-:Y:S02]  /*13e0*/  ULOP3.LUT UR27, UR27, 0x800, URZ, 0xc0, !UPT ;  /* 0x000008001b1b7892 */ /* 0x000fe4000f8ec0ff */
[----:B------:R-:W-:-:S02]  /*13f0*/  ULOP3.LUT UR32, UR11, 0x20, URZ, 0xc0, !UPT ;  /* 0x000000200b207892 */ /* 0x000fc4000f8ec0ff */
[----:B------:R-:W-:Y:S02]  /*1400*/  ULOP3.LUT UR26, UR26, 0x800, URZ, 0xc0, !UPT ;  /* 0x000008001a1a7892 */ /* 0x000fe4000f8ec0ff */
[----:B------:R-:W-:Y:S02]  /*1410*/  ULOP3.LUT UR29, UR29, 0x20, URZ, 0xc0, !UPT ;  /* 0x000000201d1d7892 */ /* 0x000fe4000f8ec0ff */
[----:B------:R-:W-:Y:S02]  /*1420*/  ULOP3.LUT UR49, UR49, 0x40, URZ, 0xc0, !UPT ;  /* 0x0000004031317892 */ /* 0x000fe4000f8ec0ff */
[----:B------:R-:W-:Y:S02]  /*1430*/  USHF.L.U32 UR24, UR12, UR24, URZ ;  /* 0x000000180c187299 */ /* 0x000fe400080006ff */
[----:B------:R-:W-:Y:S01]  /*1440*/  USHF.L.U32 UR21, UR13, UR21, URZ ;  /* 0x000000150d157299 */ /* 0x000fe200080006ff */
[----:B------:R-:W-:Y:S11]  /*1450*/  BRA.U !UP0, `(.L_x_18) ;  /* 0x0000000108d47547 */ /* 0x000ff6000b800000 */
[----:B------:R-:W2:Y:S01]  /*1460*/  LDCU.128 UR12, c[0x0][0xb10] ;  /* 0x00016200ff0c77ac */ /* 0x000ea20008000c00 */
[----:B------:R-:W3:Y:S01]  /*1470*/  LDCU UR6, c[0x0][0x370] ;  /* 0x00006e00ff0677ac */ /* 0x000ee20008000800 */
[----:B------:R-:W4:Y:S01]  /*1480*/  LDCU UR5, c[0x0][0x374] ;  /* 0x00006e80ff0577ac */ /* 0x000f220008000800 */
[----:B------:R-:W1:Y:S01]  /*1490*/  LDCU UR31, c[0x0][0xb0c] ;  /* 0x00016180ff1f77ac */ /* 0x000e620008000800 */
[----:B------:R-:W1:Y:S01]  /*14a0*/  LDCU UR7, c[0x0][0xb20] ;  /* 0x00016400ff0777ac */ /* 0x000e620008000800 */
[----:B------:R-:W1:Y:S01]  /*14b0*/  LDCU.64 UR8, c[0x0][0xb28] ;  /* 0x00016500ff0877ac */ /* 0x000e620008000a00 */
[----:B--2---:R-:W-:Y:S02]  /*14c0*/  UISETP.NE.AND UP0, UPT, UR14, 0x1, UPT ;  /* 0x000000010e00788c */ /* 0x004fe4000bf05270 */
[----:B----4-:R-:W-:Y:S02]  /*14d0*/  UIMAD.WIDE.U32 UR10, UR5, UR15, URZ ;  /* 0x0000000f050a72a5 */ /* 0x010fe4000f8e00ff */
[----:B---3--:R-:W-:-:S02]  /*14e0*/  UIMAD.WIDE.U32 UR18, UR6, UR12, URZ ;  /* 0x0000000c061272a5 */ /* 0x008fc4000f8e00ff */
[----:B-1----:R-:W-:Y:S02]  /*14f0*/  UISETP.NE.AND UP1, UPT, UR31, 0x1, UPT ;  /* 0x000000011f00788c */ /* 0x002fe4000bf25270 */
[----:B------:R-:W-:Y:S01]  /*1500*/  UISETP.NE.AND UP2, UPT, UR30, 0x1, UPT ;  /* 0x000000011e00788c */ /* 0x000fe2000bf45270 */
[----:B------:R-:W-:Y:S02]  /*1510*/  UMOV UR10, UR11 ;  /* 0x0000000b000a7c82 */ /* 0x000fe40008000000 */
[----:B------:R-:W-:Y:S01]  /*1520*/  UMOV UR18, UR19 ;  /* 0x0000001300127c82 */ /* 0x000fe20008000000 */
[----:B------:R-:W-:Y:S02]  /*1530*/  @UP0 USHF.R.U32.HI UR5, URZ, UR7, UR10 ;  /* 0x00000007ff050299 */ /* 0x000fe4000801160a */
[----:B------:R-:W-:Y:S02]  /*1540*/  UIMAD.WIDE.U32 UR22, UR20, UR15, URZ ;  /* 0x0000000f141672a5 */ /* 0x000fe4000f8e00ff */
[----:B------:R-:W-:-:S02]  /*1550*/  UIMAD.WIDE.U32 UR10, UR5, UR8, URZ ;  /* 0x00000008050a72a5 */ /* 0x000fc4000f8e00ff */
[----:B------:R-:W-:Y:S02]  /*1560*/  @UP1 USHF.R.U32.HI UR6, URZ, UR13, UR18 ;  /* 0x0000000dff061299 */ /* 0x000fe40008011612 */
[----:B------:R-:W-:Y:S02]  /*1570*/  UIMAD.WIDE.U32 UR16, UR28, UR12, URZ ;  /* 0x0000000c1c1072a5 */ /* 0x000fe4000f8e00ff */
[----:B------:R-:W-:Y:S01]  /*1580*/  UIMAD.WIDE.U32 UR18, UR6, UR8, URZ ;  /* 0x00000008061272a5 */ /* 0x000fe2000f8e00ff */
[----:B------:R-:W-:Y:S01]  /*1590*/  UMOV UR4, UR23 ;  /* 0x0000001700047c82 */ /* 0x000fe20008000000 */
[----:B------:R-:W-:Y:S01]  /*15a0*/  UMOV UR10, UR11 ;  /* 0x0000000b000a7c82 */ /* 0x000fe20008000000 */
[----:B------:R-:W-:Y:S02]  /*15b0*/  USHF.R.U32.HI UR4, URZ, UR7, UR4 ;  /* 0x00000007ff047299 */ /* 0x000fe40008011604 */
[----:B------:R-:W-:Y:S01]  /*15c0*/  @UP2 USHF.R.U32.HI UR5, URZ, UR9, UR10 ;  /* 0x00000009ff052299 */ /* 0x000fe2000801160a */
[----:B------:R-:W-:Y:S01]  /*15d0*/  UMOV UR16, UR17 ;  /* 0x0000001100107c82 */ /* 0x000fe20008000000 */
[----:B------:R-:W-:Y:S01]  /*15e0*/  UMOV UR18, UR19 ;  /* 0x0000001300127c82 */ /* 0x000fe20008000000 */
[----:B------:R-:W-:-:S02]  /*15f0*/  USHF.R.U32.HI UR13, URZ, UR13, UR16 ;  /* 0x0000000dff0d7299 */ /* 0x000fc40008011610 */
[----:B------:R-:W-:Y:S02]  /*1600*/  USEL UR4, UR20, UR4, !UP0 ;  /* 0x0000000414047287 */ /* 0x000fe4000c000000 */
[----:B------:R-:W-:Y:S02]  /*1610*/  @UP2 USHF.R.U32.HI UR6, URZ, UR9, UR18 ;  /* 0x00000009ff062299 */ /* 0x000fe40008011612 */
[----:B------:R-:W-:Y:S02]  /*1620*/  UIMAD UR7, UR5, UR30, URZ ;  /* 0x0000001e050772a4 */ /* 0x000fe4000f8e02ff */
[----:B------:R-:W-:Y:S02]  /*1630*/  USEL UR5, UR28, UR13, !UP1 ;  /* 0x0000000d1c057287 */ /* 0x000fe4000c800000 */
[----:B------:R-:W-:Y:S02]  /*1640*/  UIMAD UR12, UR6, UR30, URZ ;  /* 0x0000001e060c72a4 */ /* 0x000fe4000f8e02ff */
[----:B------:R-:W-:-:S02]  /*1650*/  UISETP.GE.AND UP0, UPT, UR4, UR7, UPT ;  /* 0x000000070400728c */ /* 0x000fc4000bf06270 */
[----:B------:R-:W-:Y:S02]  /*1660*/  UIMAD.WIDE.U32 UR10, UR4, UR8, URZ ;  /* 0x00000008040a72a5 */ /* 0x000fe4000f8e00ff */
[----:B------:R-:W-:Y:S02]  /*1670*/  UISETP.GE.OR UP0, UPT, UR5, UR12, UP0 ;  /* 0x0000000c0500728c */ /* 0x000fe40008706670 */
[----:B------:R-:W-:Y:S02]  /*1680*/  UIMAD.WIDE.U32 UR12, UR5, UR8, URZ ;  /* 0x00000008050c72a5 */ /* 0x000fe4000f8e00ff */
[----:B------:R-:W-:Y:S01]  /*1690*/  UIADD3 UR10, UPT, UPT, -UR4, URZ, URZ ;  /* 0x000000ff040a7290 */ /* 0x000fe2000fffe1ff */
[----:B------:R-:W-:Y:S01]  /*16a0*/  UMOV UR8, UR11 ;  /* 0x0000000b00087c82 */ /* 0x000fe20008000000 */
[----:B------:R-:W-:Y:S02]  /*16b0*/  UIADD3 UR11, UPT, UPT, -UR5, URZ, URZ ;  /* 0x000000ff050b7290 */ /* 0x000fe4000fffe1ff */
[----:B------:R-:W-:-:S03]  /*16c0*/  USHF.R.U32.HI UR8, URZ, UR9, UR8 ;  /* 0x00000009ff087299 */ /* 0x000fc60008011608 */
[----:B------:R-:W-:Y:S01]  /*16d0*/  @!UP0 UMOV UR7, UR13 ;  /* 0x0000000d00078c82 */ /* 0x000fe20008000000 */
[----:B------:R-:W-:Y:S02]  /*16e0*/  UIMAD UR20, UR14, UR10, UR20 ;  /* 0x0000000a0e1472a4 */ /* 0x000fe4000f8e0214 */
[----:B------:R-:W-:Y:S02]  /*16f0*/  USEL UR8, UR4, UR8, !UP2 ;  /* 0x0000000804087287 */ /* 0x000fe4000d000000 */
[----:B------:R-:W-:Y:S02]  /*1700*/  @!UP0 USHF.R.U32.HI UR7, URZ, UR9, UR7 ;  /* 0x00000009ff078299 */ /* 0x000fe40008011607 */
[----:B------:R-:W-:Y:S02]  /*1710*/  UIADD3 UR9, UPT, UPT, -UR8, URZ, URZ ;  /* 0x000000ff08097290 */ /* 0x000fe4000fffe1ff */
[----:B------:R-:W-:Y:S02]  /*1720*/  @!UP0 USEL UR7, UR5, UR7, !UP2 ;  /* 0x0000000705078287 */ /* 0x000fe4000d000000 */
[----:B------:R-:W-:-:S02]  /*1730*/  UIMAD UR9, UR30, UR9, UR4 ;  /* 0x000000091e0972a4 */ /* 0x000fc4000f8e0204 */
[----:B------:R-:W-:Y:S02]  /*1740*/  @!UP0 UIADD3 UR8, UPT, UPT, UR8, -UR7, URZ ;  /* 0x8000000708088290 */ /* 0x000fe4000fffe0ff */
[----:B------:R-:W-:Y:S02]  /*1750*/  @!UP0 UIMAD UR6, UR9, UR6, UR7 ;  /* 0x00000006090682a4 */ /* 0x000fe4000f8e0207 */
[----:B------:R-:W-:Y:S02]  /*1760*/  @!UP0 UIMAD UR4, UR8, UR30, UR5 ;  /* 0x0000001e080482a4 */ /* 0x000fe4000f8e0205 */
[----:B------:R-:W-:Y:S02]  /*1770*/  UIMAD UR28, UR31, UR11, UR28 ;  /* 0x0000000b1f1c72a4 */ /* 0x000fe4000f8e021c */
[----:B------:R-:W-:Y:S01]  /*1780*/  UIMAD UR20, UR4, UR14, UR20 ;  /* 0x0000000e041472a4 */ /* 0x000fe2000f8e0214 */
[----:B------:R-:W-:Y:S02]  /*1790*/  @!UP0 UMOV UR5, UR6 ;  /* 0x0000000600058c82 */ /* 0x000fe40008000000 */
[----:B------:R-:W-:-:S12]  /*17a0*/  UIMAD UR28, UR5, UR31, UR28 ;  /* 0x0000001f051c72a4 */ /* 0x000fd8000f8e021c */
.L_x_18:
[----:B------:R-:W-:-:S09]  /*17b0*/  UISETP.NE.AND UP0, UPT, UR33, 0x1, UPT ;  /* 0x000000012100788c */ /* 0x000fd2000bf05270 */
[----:B------:R-:W-:Y:S05]  /*17c0*/  BRA.U UP0, `(.L_x_19) ;  /* 0x0000000100447547 */ /* 0x000fea000b800000 */
[----:B------:R-:W2:Y:S01]  /*17d0*/  LDCU.128 UR8, c[0x0][0xb10] ;  /* 0x00016200ff0877ac */ /* 0x000ea20008000c00 */
[----:B------:R-:W3:Y:S01]  /*17e0*/  LDCU UR12, c[0x0][0xb0c] ;  /* 0x00016180ff0c77ac */ /* 0x000ee20008000800 */
[----:B------:R-:W4:Y:S01]  /*17f0*/  LDCU UR13, c[0x0][0xb20] ;  /* 0x00016400ff0d77ac */ /* 0x000f220008000800 */
[----:B--2---:R-:W-:Y:S02]  /*1800*/  UIMAD.WIDE.U32 UR6, UR28, UR8, URZ ;  /* 0x000000081c0672a5 */ /* 0x004fe4000f8e00ff */
[----:B------:R-:W-:Y:S02]  /*1810*/  UIMAD.WIDE.U32 UR4, UR20, UR11, URZ ;  /* 0x0000000b140472a5 */ /* 0x000fe4000f8e00ff */
[----:B---3--:R-:W-:Y:S02]  /*1820*/  UISETP.NE.AND UP1, UPT, UR12, 0x1, UPT ;  /* 0x000000010c00788c */ /* 0x008fe4000bf25270 */
[----:B------:R-:W-:Y:S01]  /*1830*/  UISETP.NE.AND UP0, UPT, UR10, 0x1, UPT ;  /* 0x000000010a00788c */ /* 0x000fe2000bf05270 */
[----:B------:R-:W-:-:S02]  /*1840*/  UMOV UR6, UR7 ;  /* 0x0000000700067c82 */ /* 0x000fc40008000000 */
[----:B------:R-:W-:Y:S01]  /*1850*/  UMOV UR4, UR5 ;  /* 0x0000000500047c82 */ /* 0x000fe20008000000 */
[----:B------:R-:W-:Y:S02]  /*1860*/  USHF.R.U32.HI UR9, URZ, UR9, UR6 ;  /* 0x00000009ff097299 */ /* 0x000fe40008011606 */
[----:B----4-:R-:W-:Y:S02]  /*1870*/  USHF.R.U32.HI UR4, URZ, UR13, UR4 ;  /* 0x0000000dff047299 */ /* 0x010fe40008011604 */
[----:B------:R-:W-:Y:S02]  /*1880*/  USEL UR5, UR28, UR9, !UP1 ;  /* 0x000000091c057287 */ /* 0x000fe4000c800000 */
[----:B------:R-:W-:-:S04]  /*1890*/  USEL UR4, UR20, UR4, !UP0 ;  /* 0x0000000414047287 */ /* 0x000fc8000c000000 */
[----:B------:R-:W-:Y:S02]  /*18a0*/  UIADD3 UR6, UPT, UPT, UR5, -UR4, URZ ;  /* 0x8000000405067290 */ /* 0x000fe4000fffe0ff */
[----:B------:R-:W-:Y:S02]  /*18b0*/  UIADD3 UR4, UPT, UPT, -UR5, UR4, URZ ;  /* 0x0000000405047290 */ /* 0x000fe4000fffe1ff */
[----:B------:R-:W-:Y:S02]  /*18c0*/  UIMAD UR20, UR6, UR10, UR20 ;  /* 0x0000000a061472a4 */ /* 0x000fe4000f8e0214 */
[----:B------:R-:W-:-:S12]  /*18d0*/  UIMAD UR28, UR4, UR12, UR28 ;  /* 0x0000000c041c72a4 */ /* 0x000fd8000f8e021c */
.L_x_19:
[----:B------:R-:W-:-:S09]  /*18e0*/  UISETP.EQ.U32.AND UP0, UPT, UR34, 0x1, UPT ;  /* 0x000000012200788c */ /* 0x000fd2000bf02070 */
[----:B------:R-:W-:Y:S05]  /*18f0*/  BRA.U !UP0, `(.L_x_20) ;  /* 0x00000001080c7547 */ /* 0x000fea000b800000 */
[----:B------:R-:W-:Y:S01]  /*1900*/  UCGABAR_WAIT ;  /* 0x0000000000007dc7 */ /* 0x000fe20008000000 */
[----:B------:R-:W-:Y:S01]  /*1910*/  CCTL.IVALL ;  /* 0x00000000ff00798f */ /* 0x000fe20002000000 */
[----:B------:R-:W-:Y:S05]  /*1920*/  BRA `(.L_x_21) ;  /* 0x0000000000047947 */ /* 0x000fea0003800000 */
.L_x_20:
[----:B------:R-:W-:Y:S06]  /*1930*/  BAR.SYNC.DEFER_BLOCKING 0x0 ;  /* 0x0000000000007b1d */ /* 0x000fec0000010000 */
.L_x_21:
[----:B------:R-:W-:Y:S05]  /*1940*/  BRA.U UP3, `(.L_x_22) ;  /* 0x0000001503487547 */ /* 0x000fea000b800000 */
[----:B------:R-:W2:Y:S01]  /*1950*/  LDCU UR6, c[0x0][0x38c] ;  /* 0x00007180ff0677ac */ /* 0x000ea20008000800 */
[----:B------:R-:W-:Y:S01]  /*1960*/  PLOP3.LUT P1, PT, PT, PT, UP5, 0x80, 0x8 ;  /* 0x000000000008781c */ /* 0x000fe20003f2f058 */
[----:B------:R-:W-:Y:S01]  /*1970*/  IMAD.MOV.U32 R12, RZ, RZ, 0x1 ;  /* 0x00000001ff0c7424 */ /* 0x000fe200078e00ff */
[----:B------:R-:W-:Y:S02]  /*1980*/  ISETP.NE.AND P2, PT, R0, RZ, P3 ;  /* 0x000000ff0000720c */ /* 0x000fe40001f45270 */
[----:B------:R-:W-:Y:S02]  /*1990*/  CS2R R10, SRZ ;  /* 0x00000000000a7805 */ /* 0x000fe4000001ff00 */
[----:B------:R-:W-:Y:S01]  /*19a0*/  PLOP3.LUT P1, PT, P1, PT, PT, 0x8, 0x80 ;  /* 0x000000000080781c */ /* 0x000fe20000f2e170 */
[----:B------:R-:W-:Y:S01]  /*19b0*/  IMAD.MOV.U32 R9, RZ, RZ, RZ ;  /* 0x000000ffff097224 */ /* 0x000fe200078e00ff */
[----:B------:R-:W3:Y:S01]  /*19c0*/  LDCU UR41, c[0x0][0x370] ;  /* 0x00006e00ff2977ac */ /* 0x000ee20008000800 */
[----:B------:R-:W-:Y:S01]  /*19d0*/  IMAD.MOV.U32 R8, RZ, RZ, 0x1 ;  /* 0x00000001ff087424 */ /* 0x000fe200078e00ff */
[----:B------:R-:W4:Y:S01]  /*19e0*/  LDCU.64 UR30, c[0x0][0x348] ;  /* 0x00006900ff1e77ac */ /* 0x000f220008000a00 */
[----:B------:R-:W-:Y:S01]  /*19f0*/  UIADD3 UR46, UPT, UPT, UR49, UR32, URZ ;  /* 0x00000020312e7290 */ /* 0x000fe2000fffe0ff */
[----:B------:R-:W1:Y:S01]  /*1a00*/  LDCU UR40, c[0x0][0x374] ;  /* 0x00006e80ff2877ac */ /* 0x000e620008000800 */
[----:B--2---:R-:W-:-:S02]  /*1a10*/  UIADD3 UR5, UPT, UPT, UR6, 0x3f, URZ ;  /* 0x0000003f06057890 */ /* 0x004fc4000fffe0ff */
[----:B------:R-:W-:Y:S02]  /*1a20*/  UIADD3 UR50, UPT, UPT, UR6, 0x7e, URZ ;  /* 0x0000007e06327890 */ /* 0x000fe4000fffe0ff */
[----:B------:R-:W-:Y:S01]  /*1a30*/  USHF.R.S32.HI UR4, URZ, 0x1f, UR5 ;  /* 0x0000001fff047899 */ /* 0x000fe20008011405 */
[----:B------:R-:W-:-:S03]  /*1a40*/  UMOV UR7, URZ ;  /* 0x000000ff00077c82 */ /* 0x000fc60008000000 */
[----:B------:R-:W-:Y:S02]  /*1a50*/  ULEA.HI UR4, UR4, UR5, URZ, 0x6 ;  /* 0x0000000504047291 */ /* 0x000fe4000f8f30ff */
[----:B------:R-:W-:Y:S02]  /*1a60*/  UIADD3 UR5, UPT, UPT, UR6, -0x1, URZ ;  /* 0xffffffff06057890 */ /* 0x000fe4000fffe0ff */
[----:B------:R-:W-:Y:S02]  /*1a70*/  USHF.R.S32.HI UR43, URZ, 0x6, UR4 ;  /* 0x00000006ff2b7899 */ /* 0x000fe40008011404 */
[----:B------:R-:W-:Y:S02]  /*1a80*/  UISETP.GE.U32.AND UP1, UPT, UR5, -0x7f, UPT ;  /* 0xffffff810500788c */ /* 0x000fe4000bf26070 */
[----:B------:R-:W-:-:S04]  /*1a90*/  UISETP.LT.U32.AND UP0, UPT, UR43, 0x6, UPT ;  /* 0x000000062b00788c */ /* 0x000fc8000bf01070 */
[----:B------:R-:W-:Y:S02]  /*1aa0*/  USEL UR42, UR43, 0x6, UP0 ;  /* 0x000000062b2a7887 */ /* 0x000fe40008000000 */
[----:B------:R-:W-:Y:S02]  /*1ab0*/  UISETP.NE.AND UP0, UPT, UR25, URZ, UPT ;  /* 0x000000ff1900728c */ /* 0x000fe4000bf05270 */
[----:B------:R-:W-:Y:S02]  /*1ac0*/  UIADD3 UR4, UPT, UPT, UR42, -0x1, URZ ;  /* 0xffffffff2a047890 */ /* 0x000fe4000fffe0ff */
[----:B------:R-:W-:Y:S02]  /*1ad0*/  @UP1 UIADD3 UR4, UPT, UPT, UR42, URZ, URZ ;  /* 0x000000ff2a041290 */ /* 0x000fe4000fffe0ff */
[----:B------:R-:W-:Y:S02]  /*1ae0*/  USEL UR25, UR52, 0x2, UP0 ;  /* 0x0000000234197887 */ /* 0x000fe40008000000 */
[----:B------:R-:W-:-:S02]  /*1af0*/  UIADD3 UR48, UPT, UPT, UR43, -UR42, URZ ;  /* 0x8000002a2b307290 */ /* 0x000fc4000fffe0ff */
[----:B------:R-:W-:Y:S02]  /*1b00*/  UIADD3 UR37, UPT, UPT, UR4, 0x1, URZ ;  /* 0x0000000104257890 */ /* 0x000fe4000fffe0ff */
[----:B-1-34-:R-:W-:-:S12]  /*1b10*/  UIADD3 UR44, UPT, UPT, -UR4, URZ, URZ ;  /* 0x000000ff042c7290 */ /* 0x01afd8000fffe1ff */
.L_x_42:
[----:B------:R-:W-:Y:S01]  /*1b20*/  UISETP.NE.AND UP0, UPT, UR47, URZ, UPT ;  /* 0x000000ff2f00728c */ /* 0x000fe2000bf05270 */
[----:B------:R-:W1:Y:S08]  /*1b30*/  S2UR UR47, SR_CgaCtaId ;  /* 0x00000000002f79c3 */ /* 0x000e700000008800 */
[----:B------:R-:W-:Y:S05]  /*1b40*/  BRA.U UP0, `(.L_x_23) ;  /* 0x0000000100347547 */ /* 0x000fea000b800000 */
[----:B------:R-:W2:Y:S01]  /*1b50*/  S2R R0, SR_CgaCtaId ;  /* 0x0000000000007919 */ /* 0x000ea20000008800 */
[----:B------:R-:W-:-:S04]  /*1b60*/  MOV R2, 0x400 ;  /* 0x0000040000027802 */ /* 0x000fc80000000f00 */
[----:B--2---:R-:W-:Y:S02]  /*1b70*/  LEA R0, R0, R2, 0x18 ;  /* 0x0000000200007211 */ /* 0x004fe400078ec0ff */
[----:B------:R-:W-:-:S03]  /*1b80*/  SHF.L.U32 R2, R8, 0x1f, RZ ;  /* 0x0000001f08027819 */ /* 0x000fc600000006ff */
[----:B------:R-:W-:-:S04]  /*1b90*/  IMAD R0, R9, 0x8, R0 ;  /* 0x0000000809007824 */ /* 0x000fc800078e0200 */
[----:B------:R-:W2:Y:S02]  /*1ba0*/  SYNCS.PHASECHK.TRANS64.TRYWAIT P0, [R0+URZ+0x120], R2 ;  /* 0x00012002000075a7 */ /* 0x000ea400080011ff */
[----:B--2---:R-:W-:Y:S05]  /*1bb0*/  @!P0 BRA `(.L_x_24) ;  /* 0x0000007400388947 */ /* 0x004fea0003800000 */
.L_x_151:
[----:B------:R-:W-:Y:S01]  /*1bc0*/  VIADD R9, R9, 0x1 ;  /* 0x0000000109097836 */ /* 0x000fe20000000000 */
[----:B------:R2:W-:Y:S04]  /*1bd0*/  SYNCS.ARRIVE.TRANS64.A1T0 RZ, [R0+URZ+0x110], RZ ;  /* 0x000110ff00ff79a7 */ /* 0x0005e800081000ff */
[----:B------:R-:W-:-:S04]  /*1be0*/  ISETP.NE.AND P0, PT, R9, 0x2, PT ;  /* 0x000000020900780c */ /* 0x000fc80003f05270 */
[----:B------:R-:W-:Y:S02]  /*1bf0*/  SEL R9, R9, RZ, P0 ;  /* 0x000000ff09097207 */ /* 0x000fe40000000000 */
[----:B--2---:R-:W-:-:S04]  /*1c00*/  SEL R0, RZ, 0x1, P0 ;  /* 0x00000001ff007807 */ /* 0x004fc80000000000 */
[----:B------:R-:W-:-:S07]  /*1c10*/  LOP3.LUT R8, R8, R0, RZ, 0x3c, !PT ;  /* 0x0000000008087212 */ /* 0x000fce00078e3cff */
.L_x_23:
[----:B------:R-:W-:Y:S01]  /*1c20*/  UMOV UR6, 0x400 ;  /* 0x0000040000067882 */ /* 0x000fe20000000000 */
[----:B------:R-:W-:Y:S01]  /*1c30*/  SHF.L.U32 R0, R12, 0x1f, RZ ;  /* 0x0000001f0c007819 */ /* 0x000fe200000006ff */
[----:B-1----:R-:W-:Y:S02]  /*1c40*/  ULEA UR6, UR47, UR6, 0x18 ;  /* 0x000000062f067291 */ /* 0x002fe4000f8ec0ff */
[----:B------:R-:W-:Y:S02]  /*1c50*/  UISETP.GE.U32.AND UP0, UPT, UR50, 0x7f, UPT ;  /* 0x0000007f3200788c */ /* 0x000fe4000bf06070 */
[----:B------:R-:W-:Y:S02]  /*1c60*/  ULEA UR4, UR7, UR6, 0x3 ;  /* 0x0000000607047291 */ /* 0x000fe4000f8e18ff */
[----:B------:R-:W-:Y:S01]  /*1c70*/  ULEA UR10, UR20, UR49, 0x7 ;  /* 0x00000031140a7291 */ /* 0x000fe2000f8e38ff */
[----:B------:R-:W-:-:S06]  /*1c80*/  UMOV UR13, URZ ;  /* 0x000000ff000d7c82 */ /* 0x000fcc0008000000 */
[----:B------:R1:W2:Y:S01]  /*1c90*/  SYNCS.PHASECHK.TRANS64.TRYWAIT P0, [UR4+0x30], R0 ;  /* 0x00003000ff0075a7 */ /* 0x0002a20008001104 */
[----:B------:R-:W-:-:S04]  /*1ca0*/  ULEA.HI UR4, UR28, UR28, URZ, 0x1 ;  /* 0x0000001c1c047291 */ /* 0x000fc8000f8f08ff */
[----:B------:R-:W-:-:S04]  /*1cb0*/  USHF.L.U32 UR4, UR4, 0x6, URZ ;  /* 0x0000000604047899 */ /* 0x000fc800080006ff */
[----:B------:R-:W-:-:S04]  /*1cc0*/  ULOP3.LUT UR35, UR4, 0xffffff80, URZ, 0xc0, !UPT ;  /* 0xffffff8004237892 */ /* 0x000fc8000f8ec0ff */
[----:B------:R-:W-:Y:S01]  /*1cd0*/  UIADD3 UR35, UPT, UPT, UR46, UR35, URZ ;  /* 0x000000232e237290 */ /* 0x000fe2000fffe0ff */
[----:B------:R-:W-:Y:S11]  /*1ce0*/  BRA.U !UP0, `(.L_x_25) ;  /* 0x0000000108d87547 */ /* 0x000ff6000b800000 */
[----:B------:R-:W-:Y:S01]  /*1cf0*/  UMOV UR18, UR44 ;  /* 0x0000002c00127c82 */ /* 0x000fe20008000000 */
[----:B------:R-:W-:Y:S01]  /*1d00*/  UMOV UR4, UR7 ;  /* 0x0000000700047c82 */ /* 0x000fe20008000000 */
[----:B------:R-:W-:Y:S01]  /*1d10*/  UMOV UR34, URZ ;  /* 0x000000ff00227c82 */ /* 0x000fe20008000000 */
[----:B------:R-:W-:-:S05]  /*1d20*/  UMOV UR11, UR29 ;  /* 0x0000001d000b7c82 */ /* 0x000fca0008000000 */
.L_x_31:
[----:B------:R-:W-:Y:S01]  /*1d30*/  ULEA UR33, UR4, UR6, 0x3 ;  /* 0x0000000604217291 */ /* 0x000fe2000f8e18ff */
[----:B------:R-:W-:Y:S01]  /*1d40*/  @P3 MOV R2, 0x8000 ;  /* 0x0000800000023802 */ /* 0x000fe20000000f00 */
[----:B--2-4-:R-:W-:Y:S10]  /*1d50*/  @P0 BRA `(.L_x_26) ;  /* 0x00000000000c0947 */ /* 0x014ff40003800000 */
[----:B------:R-:W-:-:S04]  /*1d60*/  SHF.L.U32 R3, R12, 0x1f, RZ ;  /* 0x0000001f0c037819 */ /* 0x000fc800000006ff */
[----:B------:R-:W2:Y:S02]  /*1d70*/  SYNCS.PHASECHK.TRANS64.TRYWAIT P0, [UR33+0x30], R3 ;  /* 0x00003003ff0075a7 */ /* 0x000ea40008001121 */
[----:B--2---:R-:W-:Y:S05]  /*1d80*/  @!P0 BRA `(.L_x_27) ;  /* 0x0000007000d88947 */ /* 0x004fea0003800000 */
.L_x_26:
[----:B------:R2:W-:Y:S01]  /*1d90*/  @P3 SYNCS.ARRIVE.TRANS64 RZ, [UR33], R2 ;  /* 0x00000002ffff39a7 */ /* 0x0005e20008000021 */
[----:B------:R-:W-:Y:S02]  /*1da0*/  ULOP3.LUT UR5, UR25, 0x2, URZ, 0xfc, !UPT ;  /* 0x0000000219057892 */ /* 0x000fe4000f8efcff */
[----:B------:R-:W-:Y:S02]  /*1db0*/  UIADD3 UR18, UPT, UPT, UR18, 0x1, URZ ;  /* 0x0000000112127890 */ /* 0x000fe4000fffe0ff */
[----:B------:R-:W-:Y:S02]  /*1dc0*/  UISETP.NE.AND UP0, UPT, UR5, 0x2, UPT ;  /* 0x000000020500788c */ /* 0x000fe4000bf05270 */
[----:B------:R-:W-:-:S07]  /*1dd0*/  UISETP.NE.AND UP2, UPT, UR18, 0x1, UPT ;  /* 0x000000011200788c */ /* 0x000fce000bf45270 */
[----:B------:R-:W-:Y:S05]  /*1de0*/  BRA.U UP0, `(.L_x_28) ;  /* 0x0000000100047547 */ /* 0x000fea000b800000 */
[----:B------:R-:W-:Y:S05]  /*1df0*/  BPT.TRAP 0x1 ;  /* 0x000000040000795c */ /* 0x000fea0000300000 */
.L_x_28:
[----:B------:R-:W-:Y:S04]  /*1e00*/  BSSY.RECONVERGENT B0, `(.L_x_29) ;  /* 0x0000003000007945 */ /* 0x000fe80003800200 */
[----:B------:R-:W-:Y:S05]  /*1e10*/  @!P2 BRA `(.L_x_30) ;  /* 0x000000000004a947 */ /* 0x000fea0003800000 */
[----:B------:R-:W-:Y:S05]  /*1e20*/  BPT.TRAP 0x1 ;  /* 0x000000040000795c */ /* 0x000fea0000300000 */
.L_x_30:
[----:B------:R-:W-:Y:S05]  /*1e30*/  BSYNC.RECONVERGENT B0 ;  /* 0x0000000000007941 */ /* 0x000fea0003800200 */
.L_x_29:
[----:B------:R-:W-:Y:S02]  /*1e40*/  UIADD3 UR5, UPT, UPT, UR4, 0x1, URZ ;  /* 0x0000000104057890 */ /* 0x000fe4000fffe0ff */
[----:B------:R-:W-:Y:S02]  /*1e50*/  USHF.L.U32 UR4, UR4, 0xc, URZ ;  /* 0x0000000c04047899 */ /* 0x000fe400080006ff */
[----:B------:R-:W-:Y:S02]  /*1e60*/  UISETP.NE.AND UP0, UPT, UR5, 0x6, UPT ;  /* 0x000000060500788c */ /* 0x000fe4000bf05270 */
[----:B------:R-:W-:Y:S02]  /*1e70*/  ULOP3.LUT UR32, UR27, UR4, URZ, 0xfc, !UPT ;  /* 0x000000041b207292 */ /* 0x000fe4000f8efcff */
[----:B------:R-:W-:Y:S02]  /*1e80*/  USEL UR8, URZ, 0x1, UP0 ;  /* 0x00000001ff087887 */ /* 0x000fe40008000000 */
[----:B------:R-:W-:-:S02]  /*1e90*/  USEL UR7, UR5, URZ, UP0 ;  /* 0x000000ff05077287 */ /* 0x000fc40008000000 */
[----:B------:R-:W-:Y:S02]  /*1ea0*/  UIADD3 UR16, UP1, UPT, UR30, 0x80, URZ ;  /* 0x000000801e107890 */ /* 0x000fe4000ff3e0ff */
[----:B------:R-:W-:Y:S01]  /*1eb0*/  ULEA UR5, UR7, UR6, 0x3 ;  /* 0x0000000607057291 */ /* 0x000fe2000f8e18ff */
[----:B------:R-:W-:Y:S01]  /*1ec0*/  LOP3.LUT R12, R12, UR8, RZ, 0x3c, !PT ;  /* 0x000000080c0c7c12 */ /* 0x000fe2000f8e3cff */
[----:B------:R-:W-:Y:S02]  /*1ed0*/  ULOP3.LUT UR8, UR26, UR4, URZ, 0xfc, !UPT ;  /* 0x000000041a087292 */ /* 0x000fe4000f8efcff */
[----:B------:R-:W-:Y:S01]  /*1ee0*/  ULEA UR32, UR32, UR6, 0x1 ;  /* 0x0000000620207291 */ /* 0x000fe2000f8e08ff */
[----:B-1----:R-:W-:Y:S01]  /*1ef0*/  SHF.L.U32 R0, R12, 0x1f, RZ ;  /* 0x0000001f0c007819 */ /* 0x002fe200000006ff */
[----:B------:R-:W-:Y:S02]  /*1f00*/  UIADD3 UR14, UP0, UPT, UR30, 0x180, URZ ;  /* 0x000001801e0e7890 */ /* 0x000fe4000ff1e0ff */
[----:B------:R-:W-:Y:S01]  /*1f10*/  ULEA UR8, UR8, UR6, 0x1 ;  /* 0x0000000608087291 */ /* 0x000fe2000f8e08ff */
[----:B------:R3:W4:Y:S01]  /*1f20*/  SYNCS.PHASECHK.TRANS64.TRYWAIT P0, [UR5+0x30], R0 ;  /* 0x00003000ff0075a7 */ /* 0x0007220008001105 */
[----:B------:R-:W-:-:S02]  /*1f30*/  ULOP3.LUT UR33, UR33, 0xfefffff8, URZ, 0xc0, !UPT ;  /* 0xfefffff821217892 */ /* 0x000fc4000f8ec0ff */
[----:B------:R-:W-:Y:S02]  /*1f40*/  UIADD3.X UR17, UPT, UPT, URZ, UR31, URZ, UP1, !UPT ;  /* 0x0000001fff117290 */ /* 0x000fe40008ffe4ff */
[----:B------:R-:W-:Y:S02]  /*1f50*/  UIADD3 UR32, UPT, UPT, UR32, 0x4300, URZ ;  /* 0x0000430020207890 */ /* 0x000fe4000fffe0ff */
[----:B------:R-:W-:Y:S02]  /*1f60*/  UPRMT UR5, URZ, 0x5410, UR24 ;  /* 0x00005410ff057896 */ /* 0x000fe40008000018 */
[----:B------:R-:W-:Y:S02]  /*1f70*/  UIADD3 UR8, UPT, UPT, UR8, 0x10300, URZ ;  /* 0x0001030008087890 */ /* 0x000fe4000fffe0ff */
[----:B------:R-:W-:Y:S02]  /*1f80*/  UIADD3.X UR15, UPT, UPT, URZ, UR31, URZ, UP0, !UPT ;  /* 0x0000001fff0f7290 */ /* 0x000fe400087fe4ff */
[----:B------:R-:W-:Y:S01]  /*1f90*/  UPRMT UR4, URZ, 0x5410, UR21 ;  /* 0x00005410ff047896 */ /* 0x000fe20008000015 */
[----:B------:R-:W-:Y:S01]  /*1fa0*/  UMOV UR22, 0x0 ;  /* 0x0000000000167882 */ /* 0x000fe20000000000 */
[----:B------:R-:W-:Y:S01]  /*1fb0*/  UMOV UR23, 0x10000000 ;  /* 0x1000000000177882 */ /* 0x000fe20000000000 */
[----:B------:R-:W-:Y:S01]  /*1fc0*/  UMOV UR12, UR36 ;  /* 0x00000024000c7c82 */ /* 0x000fe20008000000 */
[----:B------:R-:W-:Y:S01]  /*1fd0*/  UMOV UR9, UR33 ;  /* 0x0000002100097c82 */ /* 0x000fe20008000000 */
[----:B------:R1:W-:Y:S01]  /*1fe0*/  UTMALDG.3D.MULTICAST.2CTA [UR32], [UR16], UR5, desc[UR22] ;  /* 0x00001620100073b4 */ /* 0x0003e20008211805 */
[----:B------:R-:W-:-:S03]  /*1ff0*/  UMOV UR13, UR37 ;  /* 0x00000025000d7c82 */ /* 0x000fc60008000000 */
[----:B------:R2:W-:Y:S01]  /*2000*/  UTMALDG.3D.MULTICAST.2CTA [UR8], [UR14], UR4, desc[UR22] ;  /* 0x000016080e0073b4 */ /* 0x0005e20008211804 */
[----:B-1----:R-:W-:Y:S02]  /*2010*/  UIADD3 UR34, UPT, UPT, UR34, 0x40, URZ ;  /* 0x0000004022227890 */ /* 0x002fe4000fffe0ff */
[----:B--2---:R-:W-:Y:S01]  /*2020*/  UIADD3 UR11, UPT, UPT, UR11, 0x40, URZ ;  /* 0x000000400b0b7890 */ /* 0x004fe2000fffe0ff */
[----:B------:R-:W-:Y:S01]  /*2030*/  UMOV UR4, UR7 ;  /* 0x0000000700047c82 */ /* 0x000fe20008000000 */
[----:B---3--:R-:W-:Y:S10]  /*2040*/  BRA.U UP2, `(.L_x_31) ;  /* 0xfffffffd02387547 */ /* 0x008ff4000b83ffff */
.L_x_25:
[----:B------:R-:W-:Y:S01]  /*2050*/  ULEA UR4, UR7, UR6, 0x3 ;  /* 0x0000000607047291 */ /* 0x000fe2000f8e18ff */
[----:B-1----:R-:W-:Y:S01]  /*2060*/  SHF.L.U32 R0, R12, 0x1f, RZ ;  /* 0x0000001f0c007819 */ /* 0x002fe200000006ff */
[----:B------:R-:W-:Y:S01]  /*2070*/  @!P1 SYNCS.ARRIVE.TRANS64.A1T0 RZ, [UR6+0xa8], RZ ;  /* 0x0000a8ffffff99a7 */ /* 0x000fe20008100006 */
[----:B------:R-:W-:-:S06]  /*2080*/  UISETP.GT.AND UP0, UPT, UR43, UR42, UPT ;  /* 0x0000002a2b00728c */ /* 0x000fcc000bf04270 */
[----:B--2-4-:R1:W2:Y:S03]  /*2090*/  SYNCS.PHASECHK.TRANS64.TRYWAIT P0, [UR4+0x30], R0 ;  /* 0x00003000ff0075a7 */ /* 0x0142a60008001104 */
[----:B------:R-:W-:Y:S05]  /*20a0*/  BRA.U !UP0, `(.L_x_32) ;  /* 0x0000000108d47547 */ /* 0x000fea000b800000 */
[----:B------:R-:W-:Y:S01]  /*20b0*/  UIADD3 UR28, UPT, UPT, UR48, UR13, URZ ;  /* 0x0000000d301c7290 */ /* 0x000fe2000fffe0ff */
[----:B------:R-:W-:-:S11]  /*20c0*/  UMOV UR4, UR7 ;  /* 0x0000000700047c82 */ /* 0x000fd60008000000 */
.L_x_38:
[----:B------:R-:W-:Y:S01]  /*20d0*/  ULEA UR17, UR4, UR6, 0x3 ;  /* 0x0000000604117291 */ /* 0x000fe2000f8e18ff */
[----:B--2---:R-:W-:Y:S01]  /*20e0*/  @P3 MOV R2, 0x8000 ;  /* 0x0000800000023802 */ /* 0x004fe20000000f00 */
[----:B--2-4-:R-:W-:Y:S10]  /*20f0*/  @P0 BRA `(.L_x_33) ;  /* 0x00000000000c0947 */ /* 0x014ff40003800000 */
[----:B------:R-:W-:-:S04]  /*2100*/  SHF.L.U32 R3, R12, 0x1f, RZ ;  /* 0x0000001f0c037819 */ /* 0x000fc800000006ff */
[----:B------:R-:W2:Y:S02]  /*2110*/  SYNCS.PHASECHK.TRANS64.TRYWAIT P0, [UR17+0x30], R3 ;  /* 0x00003003ff0075a7 */ /* 0x000ea40008001111 */
[----:B--2---:R-:W-:Y:S05]  /*2120*/  @!P0 BRA `(.L_x_34) ;  /* 0x0000007000088947 */ /* 0x004fea0003800000 */
.L_x_33:
[----:B------:R2:W-:Y:S01]  /*2130*/  @P3 SYNCS.ARRIVE.TRANS64 RZ, [UR17], R2 ;  /* 0x00000002ffff39a7 */ /* 0x0005e20008000011 */
[----:B------:R-:W-:-:S04]  /*2140*/  ULOP3.LUT UR5, UR25, 0x2, URZ, 0xfc, !UPT ;  /* 0x0000000219057892 */ /* 0x000fc8000f8efcff */
[----:B------:R-:W-:-:S09]  /*2150*/  UISETP.NE.AND UP0, UPT, UR5, 0x2, UPT ;  /* 0x000000020500788c */ /* 0x000fd2000bf05270 */
[----:B------:R-:W-:Y:S05]  /*2160*/  BRA.U UP0, `(.L_x_35) ;  /* 0x0000000100047547 */ /* 0x000fea000b800000 */
[----:B------:R-:W-:Y:S05]  /*2170*/  BPT.TRAP 0x1 ;  /* 0x000000040000795c */ /* 0x000fea0000300000 */
.L_x_35:
[----:B------:R-:W-:Y:S04]  /*2180*/  BSSY.RECONVERGENT B0, `(.L_x_36) ;  /* 0x0000003000007945 */ /* 0x000fe80003800200 */
[----:B------:R-:W-:Y:S05]  /*2190*/  @!P2 BRA `(.L_x_37) ;  /* 0x000000000004a947 */ /* 0x000fea0003800000 */
[----:B------:R-:W-:Y:S05]  /*21a0*/  BPT.TRAP 0x1 ;  /* 0x000000040000795c */ /* 0x000fea0000300000 */
.L_x_37:
[----:B------:R-:W-:Y:S05]  /*21b0*/  BSYNC.RECONVERGENT B0 ;  /* 0x0000000000007941 */ /* 0x000fea0003800200 */
.L_x_36:
        /* <DEDUP_REMOVED lines=9> */
[----:B------:R-:W-:Y:S02]  /*2250*/  USHF.L.U32 UR18, UR13, 0x6, URZ ;  /* 0x000000060d127899 */ /* 0x000fe400080006ff */
[----:B------:R-:W-:Y:S01]  /*2260*/  ULOP3.LUT UR4, UR26, UR4, URZ, 0xfc, !UPT ;  /* 0x000000041a047292 */ /* 0x000fe2000f8efcff */
[----:B-1----:R-:W-:Y:S01]  /*2270*/  SHF.L.U32 R0, R12, 0x1f, RZ ;  /* 0x0000001f0c007819 */ /* 0x002fe200000006ff */
[----:B------:R-:W-:Y:S02]  /*2280*/  UIADD3 UR13, UPT, UPT, UR13, 0x1, URZ ;  /* 0x000000010d0d7890 */ /* 0x000fe4000fffe0ff */
[----:B------:R-:W-:Y:S01]  /*2290*/  UIADD3 UR14, UP1, UPT, UR30, 0x80, URZ ;  /* 0x000000801e0e7890 */ /* 0x000fe2000ff3e0ff */
[----:B------:R3:W4:Y:S01]  /*22a0*/  SYNCS.PHASECHK.TRANS64.TRYWAIT P0, [UR5+0x30], R0 ;  /* 0x00003000ff0075a7 */ /* 0x0007220008001105 */
[----:B------:R-:W-:-:S02]  /*22b0*/  ULEA UR16, UR16, UR6, 0x1 ;  /* 0x0000000610107291 */ /* 0x000fc4000f8e08ff */
[----:B------:R-:W-:Y:S02]  /*22c0*/  ULEA UR4, UR4, UR6, 0x1 ;  /* 0x0000000604047291 */ /* 0x000fe4000f8e08ff */
[----:B------:R-:W-:Y:S02]  /*22d0*/  UIADD3.X UR23, UPT, UPT, URZ, UR31, URZ, UP0, !UPT ;  /* 0x0000001fff177290 */ /* 0x000fe400087fe4ff */
[----:B------:R-:W-:Y:S02]  /*22e0*/  UISETP.NE.AND UP0, UPT, UR13, UR28, UPT ;  /* 0x0000001c0d00728c */ /* 0x000fe4000bf05270 */
[----:B------:R-:W-:Y:S02]  /*22f0*/  ULOP3.LUT UR17, UR17, 0xfefffff8, URZ, 0xc0, !UPT ;  /* 0xfefffff811117892 */ /* 0x000fe4000f8ec0ff */
[----:B------:R-:W-:Y:S02]  /*2300*/  UIADD3.X UR15, UPT, UPT, URZ, UR31, URZ, UP1, !UPT ;  /* 0x0000001fff0f7290 */ /* 0x000fe40008ffe4ff */
[----:B------:R-:W-:-:S02]  /*2310*/  UIADD3 UR16, UPT, UPT, UR16, 0x4300, URZ ;  /* 0x0000430010107890 */ /* 0x000fc4000fffe0ff */
[----:B------:R-:W-:Y:S02]  /*2320*/  UPRMT UR5, URZ, 0x5410, UR24 ;  /* 0x00005410ff057896 */ /* 0x000fe40008000018 */
[----:B------:R-:W-:Y:S02]  /*2330*/  UIADD3 UR8, UPT, UPT, UR4, 0x10300, URZ ;  /* 0x0001030004087890 */ /* 0x000fe4000fffe0ff */
[----:B------:R-:W-:Y:S02]  /*2340*/  ULOP3.LUT UR11, UR29, UR18, URZ, 0xfc, !UPT ;  /* 0x000000121d0b7292 */ /* 0x000fe4000f8efcff */
[----:B------:R-:W-:Y:S01]  /*2350*/  UPRMT UR4, URZ, 0x5410, UR21 ;  /* 0x00005410ff047896 */ /* 0x000fe20008000015 */
[----:B------:R-:W-:Y:S01]  /*2360*/  UMOV UR32, 0x0 ;  /* 0x0000000000207882 */ /* 0x000fe20000000000 */
[----:B------:R-:W-:Y:S01]  /*2370*/  UMOV UR33, 0x10000000 ;  /* 0x1000000000217882 */ /* 0x000fe20000000000 */
[----:B------:R-:W-:Y:S01]  /*2380*/  UMOV UR19, UR35 ;  /* 0x0000002300137c82 */ /* 0x000fe20008000000 */
[----:B------:R-:W-:Y:S01]  /*2390*/  UMOV UR20, UR36 ;  /* 0x0000002400147c82 */ /* 0x000fe20008000000 */
[----:B------:R-:W-:Y:S01]  /*23a0*/  UMOV UR12, UR36 ;  /* 0x00000024000c7c82 */ /* 0x000fe20008000000 */
[----:B------:R-:W-:Y:S01]  /*23b0*/  UMOV UR9, UR17 ;  /* 0x0000001100097c82 */ /* 0x000fe20008000000 */
[----:B------:R-:W-:Y:S02]  /*23c0*/  UTMALDG.3D.MULTICAST.2CTA [UR16], [UR14], UR5, desc[UR32] ;  /* 0x000020100e0073b4 */ /* 0x000fe40008211805 */
[----:B------:R1:W-:Y:S02]  /*23d0*/  UTMALDG.3D.MULTICAST.2CTA [UR8], [UR22], UR4, desc[UR32] ;  /* 0x00002008160073b4 */ /* 0x0003e40008211804 */
[----:B-1----:R-:W-:Y:S01]  /*23e0*/  UMOV UR4, UR7 ;  /* 0x0000000700047c82 */ /* 0x002fe20008000000 */
[----:B---3--:R-:W-:Y:S05]  /*23f0*/  BRA.U UP0, `(.L_x_38) ;  /* 0xfffffffd00347547 */ /* 0x008fea000b83ffff */
.L_x_32:
[C---:B------:R-:W-:Y:S01]  /*2400*/  LEA R3, R11.reuse, UR6, 0x3 ;  /* 0x000000060b037c11 */ /* 0x040fe2000f8e18ff */
[----:B------:R-:W-:Y:S01]  /*2410*/  NOP ;  /* 0x0000000000007918 */ /* 0x000fe20000000000 */
[----:B-1----:R-:W-:Y:S02]  /*2420*/  SHF.L.U32 R0, R10, 0x1f, RZ ;  /* 0x0000001f0a007819 */ /* 0x002fe400000006ff */
[----:B------:R-:W-:Y:S02]  /*2430*/  LEA R4, R11, UR6, 0x4 ;  /* 0x000000060b047c11 */ /* 0x000fe4000f8e20ff */
[----:B--2-4-:R-:W1:Y:S02]  /*2440*/  SYNCS.PHASECHK.TRANS64.TRYWAIT P0, [R3+URZ+0xb0], R0 ;  /* 0x0000b000030075a7 */ /* 0x014e6400080011ff */
[----:B-1----:R-:W-:Y:S05]  /*2450*/  @!P0 BRA `(.L_x_39) ;  /* 0x0000006c00548947 */ /* 0x002fea0003800000 */
.L_x_154:
[----:B------:R-:W2:Y:S01]  /*2460*/  LDS.128 R4, [R4+0x140] ;  /* 0x0001400004047984 */ /* 0x000ea20000000c00 */
[----:B------:R-:W-:Y:S01]  /*2470*/  UISETP.GE.AND UP0, UPT, UR45, 0x1, UPT ;  /* 0x000000012d00788c */ /* 0x000fe2000bf06270 */
[----:B------:R-:W-:Y:S01]  /*2480*/  @!PT LDS RZ, [RZ] ;  /* 0x00000000fffff984 */ /* 0x000fe20000000800 */
[----:B------:R-:W-:Y:S01]  /*2490*/  @!PT LDS RZ, [RZ] ;  /* 0x00000000fffff984 */ /* 0x000fe20000000800 */
[----:B------:R-:W-:Y:S01]  /*24a0*/  @!PT LDS RZ, [RZ] ;  /* 0x00000000fffff984 */ /* 0x000fe20000000800 */
[----:B------:R-:W-:Y:S01]  /*24b0*/  @!PT LDS RZ, [RZ] ;  /* 0x00000000fffff984 */ /* 0x000fe20000000800 */
[----:B------:R3:W-:Y:S06]  /*24c0*/  MEMBAR.ALL.CTA ;  /* 0x0000000000007992 */ /* 0x0007ec0000008000 */
[----:B---3--:R-:W3:Y:S01]  /*24d0*/  FENCE.VIEW.ASYNC.S ;  /* 0x00000000000073c6 */ /* 0x008ee20000000000 */
[----:B--2---:R-:W-:-:S13]  /*24e0*/  LOP3.LUT P0, RZ, R6, 0x1, RZ, 0xc0, !PT ;  /* 0x0000000106ff7812 */ /* 0x004fda000780c0ff */
[----:B---3--:R-:W-:Y:S01]  /*24f0*/  VOTEU.ANY UP1, P0 ;  /* 0x0000000000ff7886 */ /* 0x008fe20000020100 */
[----:B------:R-:W-:-:S13]  /*2500*/  PLOP3.LUT P0, PT, PT, PT, UP1, 0x80, 0x8 ;  /* 0x000000000008781c */ /* 0x000fda0003f0f018 */
[----:B-1----:R-:W-:Y:S02]  /*2510*/  @P0 LOP3.LUT R0, R5, 0xffff, RZ, 0xc0, !PT ;  /* 0x0000ffff05000812 */ /* 0x002fe400078ec0ff */
[----:B------:R-:W-:Y:S02]  /*2520*/  @P0 MOV R2, R4 ;  /* 0x0000000400020202 */ /* 0x000fe40000000f00 */
[----:B------:R-:W-:Y:S01]  /*2530*/  @P0 R2UR UR5, R0 ;  /* 0x00000000000502ca */ /* 0x000fe200000e0000 */
[----:B------:R-:W-:Y:S01]  /*2540*/  VIADD R0, R3, 0xc0 ;  /* 0x000000c003007836 */ /* 0x000fe20000000000 */
[----:B------:R-:W-:Y:S02]  /*2550*/  @P0 SHF.R.U32.HI R4, RZ, 0x10, R5 ;  /* 0x00000010ff040819 */ /* 0x000fe40000011605 */
[----:B------:R-:W-:Y:S02]  /*2560*/  @P0 R2UR UR8, R2 ;  /* 0x00000000020802ca */ /* 0x000fe400000e0000 */
[----:B------:R-:W-:-:S02]  /*2570*/  PRMT R0, RZ, 0x654, R0 ;  /* 0x00000654ff007816 */ /* 0x000fc40000000000 */
[----:B------:R-:W-:Y:S02]  /*2580*/  @P0 R2UR UR4, R4 ;  /* 0x00000000040402ca */ /* 0x000fe400000e0000 */
[----:B------:R1:W-:Y:S03]  /*2590*/  SYNCS.ARRIVE.TRANS64.RED.A1T0 RZ, [R0+URZ], RZ ;  /* 0x000000ff00ff79a7 */ /* 0x0003e600081004ff */
[----:B------:R-:W-:-:S04]  /*25a0*/  @UP1 UMOV UR38, UR5 ;  /* 0x0000000500261c82 */ /* 0x000fc80008000000 */
[----:B------:R-:W-:-:S04]  /*25b0*/  @UP1 UMOV UR39, UR8 ;  /* 0x0000000800271c82 */ /* 0x000fc80008000000 */
[----:B------:R-:W-:Y:S01]  /*25c0*/  @UP1 UMOV UR36, UR4 ;  /* 0x0000000400241c82 */ /* 0x000fe20008000000 */
[----:B------:R-:W-:Y:S05]  /*25d0*/  BRA.U !UP0, `(.L_x_40) ;  /* 0x0000000108d47547 */ /* 0x000fea000b800000 */
[----:B------:R-:W2:Y:S01]  /*25e0*/  LDCU.128 UR12, c[0x0][0xb10] ;  /* 0x00016200ff0c77ac */ /* 0x000ea20008000c00 */
[----:B------:R-:W3:Y:S01]  /*25f0*/  LDCU UR28, c[0x0][0xb20] ;  /* 0x00016400ff1c77ac */ /* 0x000ee20008000800 */
[----:B------:R-:W4:Y:S01]  /*2600*/  LDCU UR20, c[0x0][0xb0c] ;  /* 0x00016180ff1477ac */ /* 0x000f220008000800 */
[----:B------:R-:W1:Y:S01]  /*2610*/  LDCU.64 UR10, c[0x0][0xb28] ;  /* 0x00016500ff0a77ac */ /* 0x000e620008000a00 */
[----:B------:R-:W-:Y:S02]  /*2620*/  UISETP.NE.AND UP3, UPT, UR45, 0x1, UPT ;  /* 0x000000012d00788c */ /* 0x000fe4000bf65270 */
[----:B--2---:R-:W-:Y:S02]  /*2630*/  UIMAD.WIDE.U32 UR8, UR40, UR15, URZ ;  /* 0x0000000f280872a5 */ /* 0x004fe4000f8e00ff */
[----:B------:R-:W-:Y:S02]  /*2640*/  UIMAD.WIDE.U32 UR4, UR41, UR12, URZ ;  /* 0x0000000c290472a5 */ /* 0x000fe4000f8e00ff */
[----:B------:R-:W-:-:S02]  /*2650*/  UISETP.NE.AND UP0, UPT, UR14, 0x1, UPT ;  /* 0x000000010e00788c */ /* 0x000fc4000bf05270 */
[----:B------:R-:W-:Y:S01]  /*2660*/  UIMAD.WIDE.U32 UR22, UR38, UR15, URZ ;  /* 0x0000000f261672a5 */ /* 0x000fe2000f8e00ff */
[----:B------:R-:W-:Y:S02]  /*2670*/  UMOV UR8, UR9 ;  /* 0x0000000900087c82 */ /* 0x000fe40008000000 */
[----:B------:R-:W-:Y:S01]  /*2680*/  UMOV UR4, UR5 ;  /* 0x0000000500047c82 */ /* 0x000fe20008000000 */
[----:B---3--:R-:W-:Y:S02]  /*2690*/  USHF.R.U32.HI UR8, URZ, UR28, UR8 ;  /* 0x0000001cff087299 */ /* 0x008fe40008011608 */
[----:B----4-:R-:W-:Y:S02]  /*26a0*/  UISETP.NE.AND UP2, UPT, UR20, 0x1, UPT ;  /* 0x000000011400788c */ /* 0x010fe4000bf45270 */
[----:B------:R-:W-:Y:S02]  /*26b0*/  USHF.R.U32.HI UR4, URZ, UR13, UR4 ;  /* 0x0000000dff047299 */ /* 0x000fe40008011604 */
[----:B------:R-:W-:-:S02]  /*26c0*/  USEL UR5, UR40, UR8, !UP0 ;  /* 0x0000000828057287 */ /* 0x000fc4000c000000 */
[----:B------:R-:W-:Y:S02]  /*26d0*/  USEL UR8, UR41, UR4, !UP2 ;  /* 0x0000000429087287 */ /* 0x000fe4000d000000 */
[----:B-1----:R-:W-:Y:S01]  /*26e0*/  UIMAD.WIDE.U32 UR16, UR5, UR10, URZ ;  /* 0x0000000a051072a5 */ /* 0x002fe2000f8e00ff */
[----:B------:R-:W-:Y:S01]  /*26f0*/  UMOV UR4, UR23 ;  /* 0x0000001700047c82 */ /* 0x000fe20008000000 */
[----:B------:R-:W-:Y:S02]  /*2700*/  UIMAD.WIDE.U32 UR18, UR39, UR12, URZ ;  /* 0x0000000c271272a5 */ /* 0x000fe4000f8e00ff */
[----:B------:R-:W-:-:S03]  /*2710*/  UIMAD.WIDE.U32 UR22, UR8, UR10, URZ ;  /* 0x0000000a081672a5 */ /* 0x000fc6000f8e00ff */
[----:B------:R-:W-:Y:S01]  /*2720*/  UMOV UR16, UR17 ;  /* 0x0000001100107c82 */ /* 0x000fe20008000000 */
[----:B------:R-:W-:Y:S02]  /*2730*/  USHF.R.U32.HI UR4, URZ, UR28, UR4 ;  /* 0x0000001cff047299 */ /* 0x000fe40008011604 */
[----:B------:R-:W-:Y:S01]  /*2740*/  @UP3 USHF.R.U32.HI UR5, URZ, UR11, UR16 ;  /* 0x0000000bff053299 */ /* 0x000fe20008011610 */
[----:B------:R-:W-:Y:S01]  /*2750*/  UMOV UR18, UR19 ;  /* 0x0000001300127c82 */ /* 0x000fe20008000000 */
[----:B------:R-:W-:Y:S01]  /*2760*/  UMOV UR22, UR23 ;  /* 0x0000001700167c82 */ /* 0x000fe20008000000 */
[----:B------:R-:W-:Y:S02]  /*2770*/  USHF.R.U32.HI UR13, URZ, UR13, UR18 ;  /* 0x0000000dff0d7299 */ /* 0x000fe40008011612 */
[----:B------:R-:W-:Y:S02]  /*2780*/  USEL UR4, UR38, UR4, !UP0 ;  /* 0x0000000426047287 */ /* 0x000fe4000c000000 */
[----:B------:R-:W-:-:S02]  /*2790*/  @UP3 USHF.R.U32.HI UR8, URZ, UR11, UR22 ;  /* 0x0000000bff083299 */ /* 0x000fc40008011616 */
[----:B------:R-:W-:Y:S02]  /*27a0*/  UIMAD UR9, UR45, UR5, URZ ;  /* 0x000000052d0972a4 */ /* 0x000fe4000f8e02ff */
[----:B------:R-:W-:Y:S02]  /*27b0*/  USEL UR5, UR39, UR13, !UP2 ;  /* 0x0000000d27057287 */ /* 0x000fe4000d000000 */
[----:B------:R-:W-:Y:S02]  /*27c0*/  UIMAD UR12, UR45, UR8, URZ ;  /* 0x000000082d0c72a4 */ /* 0x000fe4000f8e02ff */
[----:B------:R-:W-:Y:S02]  /*27d0*/  UISETP.GE.AND UP0, UPT, UR4, UR9, UPT ;  /* 0x000000090400728c */ /* 0x000fe4000bf06270 */
[----:B------:R-:W-:Y:S02]  /*27e0*/  UIMAD.WIDE.U32 UR16, UR4, UR10, URZ ;  /* 0x0000000a041072a5 */ /* 0x000fe4000f8e00ff */
[----:B------:R-:W-:-:S02]  /*27f0*/  UISETP.GE.OR UP0, UPT, UR5, UR12, UP0 ;  /* 0x0000000c0500728c */ /* 0x000fc40008706670 */
        /* <DEDUP_REMOVED lines=19> */
.L_x_40:
[----:B------:R-:W2:Y:S02]  /*2930*/  LDCU UR4, c[0x0][0xb30] ;  /* 0x00016600ff0477ac */ /* 0x000ea40008000800 */
[----:B--2---:R-:W-:-:S09]  /*2940*/  UISETP.NE.AND UP0, UPT, UR4, 0x1, UPT ;  /* 0x000000010400788c */ /* 0x004fd2000bf05270 */
        /* <DEDUP_REMOVED lines=18> */
.L_x_41:
[----:B------:R-:W-:Y:S01]  /*2a70*/  VIADD R11, R11, 0x1 ;  /* 0x000000010b0b7836 */ /* 0x000fe20000000000 */
[----:B------:R-:W-:Y:S01]  /*2a80*/  R2UR UR4, R52 ;  /* 0x00000000340472ca */ /* 0x000fe200000e0000 */
[----:B------:R-:W-:Y:S01]  /*2a90*/  UIADD3 UR28, UPT, UPT, UR39, UR63, URZ ;  /* 0x0000003f271c7290 */ /* 0x000fe2000fffe0ff */
[----:B------:R-:W-:Y:S02]  /*2aa0*/  PLOP3.LUT P1, PT, PT, PT, PT, 0x80, 0x8 ;  /* 0x000000000008781c */ /* 0x000fe40003f2f070 */
[----:B------:R-:W-:-:S04]  /*2ab0*/  ISETP.NE.AND P0, PT, R11, 0x2, PT ;  /* 0x000000020b00780c */ /* 0x000fc80003f05270 */
[----:B-1----:R-:W-:Y:S02]  /*2ac0*/  SEL R0, RZ, 0x1, P0 ;  /* 0x00000001ff007807 */ /* 0x002fe40000000000 */
[----:B------:R-:W-:Y:S02]  /*2ad0*/  SEL R11, R11, RZ, P0 ;  /* 0x000000ff0b0b7207 */ /* 0x000fe40000000000 */
[----:B------:R-:W-:Y:S01]  /*2ae0*/  LOP3.LUT R10, R10, R0, RZ, 0x3c, !PT ;  /* 0x000000000a0a7212 */ /* 0x000fe200078e3cff */
[----:B------:R-:W-:Y:S01]  /*2af0*/  UIADD3 UR20, UPT, UPT, UR38, UR4, URZ ;  /* 0x0000000426147290 */ /* 0x000fe2000fffe0ff */
[----:B------:R-:W-:Y:S11]  /*2b00*/  BRA.U UP1, `(.L_x_42) ;  /* 0xfffffff101047547 */ /* 0x000ff6000b83ffff */
[----:B------:R-:W-:Y:S01]  /*2b10*/  UIADD3 UR8, UPT, UPT, UR6, 0x30, URZ ;  /* 0x0000003006087890 */ /* 0x000fe2000fffe0ff */
[----:B------:R-:W-:-:S03]  /*2b20*/  SHF.L.U32 R2, R12, 0x1f, RZ ;  /* 0x0000001f0c027819 */ /* 0x000fc600000006ff */
[----:B------:R-:W-:-:S09]  /*2b30*/  ULEA UR4, UR7, UR8, 0x3 ;  /* 0x0000000807047291 */ /* 0x000fd2000f8e18ff */
[----:B------:R-:W1:Y:S02]  /*2b40*/  SYNCS.PHASECHK.TRANS64.TRYWAIT P0, [UR4], R2 ;  /* 0x00000002ff0075a7 */ /* 0x000e640008001104 */
[----:B-1----:R-:W-:Y:S05]  /*2b50*/  @!P0 BRA `(.L_x_43) ;  /* 0x0000006400a88947 */ /* 0x002fea0003800000 */
.L_x_156:
[----:B------:R-:W-:-:S04]  /*2b60*/  UIADD3 UR4, UPT, UPT, UR7, 0x1, URZ ;  /* 0x0000000107047890 */ /* 0x000fc8000fffe0ff */
[----:B------:R-:W-:-:S04]  /*2b70*/  UISETP.NE.AND UP0, UPT, UR4, 0x6, UPT ;  /* 0x000000060400788c */ /* 0x000fc8000bf05270 */
[----:B------:R-:W-:Y:S02]  /*2b80*/  USEL UR6, URZ, 0x1, UP0 ;  /* 0x00000001ff067887 */ /* 0x000fe40008000000 */
[----:B------:R-:W-:-:S04]  /*2b90*/  USEL UR4, UR4, URZ, UP0 ;  /* 0x000000ff04047287 */ /* 0x000fc80008000000 */
[----:B------:R-:W-:Y:S01]  /*2ba0*/  ULEA UR5, UR4, UR8, 0x3 ;  /* 0x0000000804057291 */ /* 0x000fe2000f8e18ff */
[----:B-1----:R-:W-:-:S04]  /*2bb0*/  LOP3.LUT R2, R12, UR6, RZ, 0x3c, !PT ;  /* 0x000000060c027c12 */ /* 0x002fc8000f8e3cff */
[----:B------:R-:W-:-:S04]  /*2bc0*/  SHF.L.U32 R3, R2, 0x1f, RZ ;  /* 0x0000001f02037819 */ /* 0x000fc800000006ff */
[----:B------:R-:W1:Y:S02]  /*2bd0*/  SYNCS.PHASECHK.TRANS64.TRYWAIT P0, [UR5], R3 ;  /* 0x00000003ff0075a7 */ /* 0x000e640008001105 */
[----:B-1----:R-:W-:Y:S05]  /*2be0*/  @!P0 BRA `(.L_x_44) ;  /* 0x00000064009c8947 */ /* 0x002fea0003800000 */
.L_x_158:
[----:B------:R-:W-:-:S04]  /*2bf0*/  UIADD3 UR4, UPT, UPT, UR4, 0x1, URZ ;  /* 0x0000000104047890 */ /* 0x000fc8000fffe0ff */
[----:B------:R-:W-:-:S04]  /*2c00*/  UISETP.NE.AND UP0, UPT, UR4, 0x6, UPT ;  /* 0x000000060400788c */ /* 0x000fc8000bf05270 */
[----:B------:R-:W-:Y:S02]  /*2c10*/  USEL UR6, URZ, 0x1, UP0 ;  /* 0x00000001ff067887 */ /* 0x000fe40008000000 */
[----:B------:R-:W-:-:S04]  /*2c20*/  USEL UR4, UR4, URZ, UP0 ;  /* 0x000000ff04047287 */ /* 0x000fc80008000000 */
[----:B------:R-:W-:Y:S01]  /*2c30*/  ULEA UR5, UR4, UR8, 0x3 ;  /* 0x0000000804057291 */ /* 0x000fe2000f8e18ff */
[----:B------:R-:W-:-:S04]  /*2c40*/  LOP3.LUT R2, R2, UR6, RZ, 0x3c, !PT ;  /* 0x0000000602027c12 */ /* 0x000fc8000f8e3cff */
[----:B-1----:R-:W-:-:S04]  /*2c50*/  SHF.L.U32 R3, R2, 0x1f, RZ ;  /* 0x0000001f02037819 */ /* 0x002fc800000006ff */
[----:B------:R-:W1:Y:S02]  /*2c60*/  SYNCS.PHASECHK.TRANS64.TRYWAIT P0, [UR5], R3 ;  /* 0x00000003ff0075a7 */ /* 0x000e640008001105 */
[----:B-1----:R-:W-:Y:S05]  /*2c70*/  @!P0 BRA `(.L_x_45) ;  /* 0x0000006400908947 */ /* 0x002fea0003800000 */
.L_x_160:
        /* <DEDUP_REMOVED lines=9> */
.L_x_162:
        /* <DEDUP_REMOVED lines=9> */
.L_x_164:
[----:B------:R-:W-:-:S04]  /*2da0*/  UIADD3 UR4, UPT, UPT, UR4, 0x1, URZ ;  /* 0x0000000104047890 */ /* 0x000fc8000fffe0ff */
[----:B------:R-:W-:-:S04]  /*2db0*/  UISETP.NE.AND UP0, UPT, UR4, 0x6, UPT ;  /* 0x000000060400788c */ /* 0x000fc8000bf05270 */
[----:B------:R-:W-:Y:S02]  /*2dc0*/  USEL UR5, URZ, 0x1, UP0 ;  /* 0x00000001ff057887 */ /* 0x000fe40008000000 */
[----:B------:R-:W-:-:S04]  /*2dd0*/  USEL UR4, UR4, URZ, UP0 ;  /* 0x000000ff04047287 */ /* 0x000fc80008000000 */
[----:B------:R-:W-:Y:S01]  /*2de0*/  ULEA UR4, UR4, UR8, 0x3 ;  /* 0x0000000804047291 */ /* 0x000fe2000f8e18ff */
[----:B------:R-:W-:-:S04]  /*2df0*/  LOP3.LUT R2, R2, UR5, RZ, 0x3c, !PT ;  /* 0x0000000502027c12 */ /* 0x000fc8000f8e3cff */
[----:B------:R-:W-:Y:S01]  /*2e00*/  SHF.L.U32 R2, R2, 0x1f, RZ ;  /* 0x0000001f02027819 */ /* 0x000fe200000006ff */
[----:B-1----:R-:W-:-:S07]  /*2e10*/  IMAD.U32 R0, RZ, RZ, UR4 ;  /* 0x00000004ff007e24 */ /* 0x002fce000f8e00ff */
.L_x_48:
[----:B-1----:R1:W2:Y:S02]  /*2e20*/  SYNCS.PHASECHK.TRANS64.TRYWAIT P0, [R0+URZ], R2 ;  /* 0x00000002000075a7 */ /* 0x0022a400080011ff */
[----:B--2---:R-:W-:Y:S05]  /*2e30*/  @!P0 NANOSLEEP.SYNCS 0x989680 ;  /* 0x009896800000895d */ /* 0x004fea0003900000 */
[----:B------:R-:W2:Y:S02]  /*2e40*/  @!P0 SYNCS.PHASECHK.TRANS64 P0, [R0+URZ], R2 ;  /* 0x00000002000085a7 */ /* 0x000ea400080010ff */
[----:B--2---:R-:W-:Y:S05]  /*2e50*/  @P0 EXIT ;  /* 0x000000000000094d */ /* 0x004fea0003800000 */
[----:B------:R-:W-:Y:S05]  /*2e60*/  BRA `(.L_x_48) ;  /* 0xfffffffc00ec7947 */ /* 0x000fea000383ffff */
.L_x_22:
[----:B------:R-:W-:-:S04]  /*2e70*/  UISETP.NE.AND UP0, UPT, UR47, URZ, UPT ;  /* 0x000000ff2f00728c */ /* 0x000fc8000bf05270 */
[----:B------:R-:W-:-:S09]  /*2e80*/  UISETP.NE.OR UP0, UPT, UR25, 0x1, UP0 ;  /* 0x000000011900788c */ /* 0x000fd20008705670 */
[----:B------:R-:W-:Y:S05]  /*2e90*/  BRA.U UP0, `(.L_x_49) ;  /* 0x0000000500487547 */ /* 0x000fea000b800000 */
[----:B------:R-:W-:Y:S01]  /*2ea0*/  ISETP.GE.U32.AND P2, PT, R0, 0x8, PT ;  /* 0x000000080000780c */ /* 0x000fe20003f46070 */
[----:B------:R-:W-:Y:S01]  /*2eb0*/  IMAD.MOV.U32 R12, RZ, RZ, 0x1 ;  /* 0x00000001ff0c7424 */ /* 0x000fe200078e00ff */
[----:B------:R-:W-:Y:S02]  /*2ec0*/  CS2R R10, SRZ ;  /* 0x00000000000a7805 */ /* 0x000fe4000001ff00 */
[----:B------:R-:W-:Y:S01]  /*2ed0*/  CS2R R8, SRZ ;  /* 0x0000000000087805 */ /* 0x000fe2000001ff00 */
[----:B------:R-:W-:Y:S01]  /*2ee0*/  UMOV UR6, 0x400 ;  /* 0x0000040000067882 */ /* 0x000fe20000000000 */
[----:B------:R-:W-:Y:S01]  /*2ef0*/  UMOV UR5, URZ ;  /* 0x000000ff00057c82 */ /* 0x000fe20008000000 */
[----:B------:R-:W-:-:S12]  /*2f00*/  ULEA UR6, UR47, UR6, 0x18 ;  /* 0x000000062f067291 */ /* 0x000fd8000f8ec0ff */
.L_x_53:
[----:B------:R-:W-:Y:S02]  /*2f10*/  LEA R2, R8, UR6, 0x3 ;  /* 0x0000000608027c11 */ /* 0x000fe4000f8e18ff */
[----:B------:R-:W-:-:S03]  /*2f20*/  SHF.L.U32 R4, R9, 0x1f, RZ ;  /* 0x0000001f09047819 */ /* 0x000fc600000006ff */
[----:B------:R-:W-:Y:S01]  /*2f30*/  VIADD R5, R2, 0x120 ;  /* 0x0000012002057836 */ /* 0x000fe20000000000 */
[----:B------:R-:W2:Y:S02]  /*2f40*/  SYNCS.PHASECHK.TRANS64.TRYWAIT P0, [R2+URZ+0x110], R4 ;  /* 0x00011004020075a7 */ /* 0x000ea400080011ff */
[----:B--2---:R-:W-:Y:S05]  /*2f50*/  @!P0 BRA `(.L_x_50) ;  /* 0x0000006400208947 */ /* 0x004fea0003800000 */
.L_x_165:
[----:B------:R-:W-:Y:S01]  /*2f60*/  ULEA UR4, UR5, UR6, 0x3 ;  /* 0x0000000605047291 */ /* 0x000fe2000f8e18ff */
[----:B--2---:R-:W-:Y:S01]  /*2f70*/  PRMT R2, RZ, 0x654, R5 ;  /* 0x00000654ff027816 */ /* 0x004fe20000000005 */
[----:B------:R-:W-:Y:S01]  /*2f80*/  @!P2 IMAD.MOV.U32 R4, RZ, RZ, 0x10 ;  /* 0x00000010ff04a424 */ /* 0x000fe200078e00ff */
[----:B------:R-:W-:Y:S01]  /*2f90*/  SHF.L.U32 R5, R12, 0x1f, RZ ;  /* 0x0000001f0c057819 */ /* 0x000fe200000006ff */
[----:B------:R-:W-:Y:S01]  /*2fa0*/  UIADD3 UR7, UPT, UPT, UR4, 0xb0, URZ ;  /* 0x000000b004077890 */ /* 0x000fe2000fffe0ff */
[----:B------:R2:W-:Y:S05]  /*2fb0*/  SYNCS.ARRIVE.TRANS64.RED.A1T0 RZ, [R2+URZ], RZ ;  /* 0x000000ff02ff79a7 */ /* 0x0005ea00081004ff */
[----:B------:R-:W-:Y:S01]  /*2fc0*/  IMAD.U32 R6, RZ, RZ, UR7 ;  /* 0x00000007ff067e24 */ /* 0x000fe2000f8e00ff */
[----:B------:R-:W3:Y:S04]  /*2fd0*/  SYNCS.PHASECHK.TRANS64.TRYWAIT P0, [UR4+0xc0], R5 ;  /* 0x0000c005ff0075a7 */ /* 0x000ee80008001104 */
[----:B------:R-:W-:Y:S01]  /*2fe0*/  PRMT R6, R0, 0x654, R6 ;  /* 0x0000065400067816 */ /* 0x000fe20000000006 */
[----:B--23--:R-:W-:Y:S06]  /*2ff0*/  @!P0 BRA `(.L_x_51) ;  /* 0x00000064000c8947 */ /* 0x00cfec0003800000 */
.L_x_167:
[----:B------:R-:W-:Y:S01]  /*3000*/  ULEA UR8, UR5, UR6, 0x4 ;  /* 0x0000000605087291 */ /* 0x000fe2000f8e20ff */
[----:B------:R-:W-:Y:S01]  /*3010*/  SEL R3, R6, R3, !P2 ;  /* 0x0000000306037207 */ /* 0x000fe20005000000 */
[----:B------:R-:W-:Y:S01]  /*3020*/  UIADD3 UR9, UPT, UPT, UR4, 0xb0, URZ ;  /* 0x000000b004097890 */ /* 0x000fe2000fffe0ff */
[----:B--2---:R-:W-:Y:S01]  /*3030*/  LEA R2, R11, UR6, 0x3 ;  /* 0x000000060b027c11 */ /* 0x004fe2000f8e18ff */
[----:B------:R-:W-:Y:S01]  /*3040*/  UIADD3 UR8, UPT, UPT, UR8, 0x140, URZ ;  /* 0x0000014008087890 */ /* 0x000fe2000fffe0ff */
[----:B------:R2:W-:Y:S01]  /*3050*/  @!P2 SYNCS.ARRIVE.TRANS64.RED RZ, [R3+URZ], R4 ;  /* 0x0000000403ffa9a7 */ /* 0x0005e200080004ff */
[----:B------:R-:W-:Y:S01]  /*3060*/  UIADD3 UR4, UPT, UPT, UR5, 0x1, URZ ;  /* 0x0000000105047890 */ /* 0x000fe2000fffe0ff */
[----:B------:R-:W-:-:S03]  /*3070*/  VIADD R8, R8, 0x1 ;  /* 0x0000000108087836 */ /* 0x000fc60000000000 */
[----:B------:R-:W-:Y:S02]  /*3080*/  UISETP.NE.AND UP0, UPT, UR4, 0x2, UPT ;  /* 0x000000020400788c */ /* 0x000fe4000bf05270 */
[----:B------:R-:W-:Y:S01]  /*3090*/  ISETP.NE.AND P0, PT, R8, 0x2, PT ;  /* 0x000000020800780c */ /* 0x000fe20003f05270 */
[----:B------:R-:W-:Y:S06]  /*30a0*/  UGETNEXTWORKID.BROADCAST [UR8], [UR9] ;  /* 0x00000000080073ca */ /* 0x000fec0008000100 */
[----:B------:R-:W-:Y:S02]  /*30b0*/  USEL UR7, URZ, 0x1, UP0 ;  /* 0x00000001ff077887 */ /* 0x000fe40008000000 */
[----:B------:R-:W-:-:S04]  /*30c0*/  USEL UR5, UR4, URZ, UP0 ;  /* 0x000000ff04057287 */ /* 0x000fc80008000000 */
[----:B------:R-:W-:Y:S02]  /*30d0*/  LOP3.LUT R12, R12, UR7, RZ, 0x3c, !PT ;  /* 0x000000070c0c7c12 */ /* 0x000fe4000f8e3cff */
[----:B--2---:R-:W-:-:S04]  /*30e0*/  SHF.L.U32 R4, R10, 0x1f, RZ ;  /* 0x0000001f0a047819 */ /* 0x004fc800000006ff */
[----:B------:R-:W2:Y:S02]  /*30f0*/  SYNCS.PHASECHK.TRANS64.TRYWAIT P1, [R2+URZ+0xb0], R4 ;  /* 0x0000b004020075a7 */ /* 0x000ea400080211ff */
[----:B--2---:R-:W-:Y:S05]  /*3100*/  @!P1 BRA `(.L_x_52) ;  /* 0x0000006000e09947 */ /* 0x004fea0003800000 */
.L_x_168:
[C---:B--2---:R-:W-:Y:S01]  /*3110*/  LEA R4, R11.reuse, UR6, 0x4 ;  /* 0x000000060b047c11 */ /* 0x044fe2000f8e20ff */
[----:B------:R-:W-:Y:S01]  /*3120*/  VIADD R2, R2, 0xc0 ;  /* 0x000000c002027836 */ /* 0x000fe20000000000 */
[----:B------:R-:W-:Y:S01]  /*3130*/  SEL R8, R8, RZ, P0 ;  /* 0x000000ff08087207 */ /* 0x000fe20000000000 */
[----:B------:R-:W-:-:S03]  /*3140*/  VIADD R11, R11, 0x1 ;  /* 0x000000010b0b7836 */ /* 0x000fc60000000000 */
[----:B------:R-:W2:Y:S01]  /*3150*/  LDS.128 R4, [R4+0x140] ;  /* 0x0001400004047984 */ /* 0x000ea20000000c00 */
[----:B------:R-:W-:Y:S02]  /*3160*/  PRMT R2, RZ, 0x654, R2 ;  /* 0x00000654ff027816 */ /* 0x000fe40000000002 */
[C---:B------:R-:W-:Y:S01]  /*3170*/  ISETP.NE.AND P1, PT, R11.reuse, 0x2, PT ;  /* 0x000000020b00780c */ /* 0x040fe20003f25270 */
[----:B------:R-:W-:Y:S01]  /*3180*/  @!PT LDS RZ, [RZ] ;  /* 0x00000000fffff984 */ /* 0x000fe20000000800 */
[----:B------:R-:W-:Y:S01]  /*3190*/  @!PT LDS RZ, [RZ] ;  /* 0x00000000fffff984 */ /* 0x000fe20000000800 */
[----:B------:R-:W-:Y:S01]  /*31a0*/  @!PT LDS RZ, [RZ] ;  /* 0x00000000fffff984 */ /* 0x000fe20000000800 */
[----:B------:R-:W-:Y:S01]  /*31b0*/  @!PT LDS RZ, [RZ] ;  /* 0x00000000fffff984 */ /* 0x000fe20000000800 */
[----:B------:R3:W-:Y:S06]  /*31c0*/  MEMBAR.ALL.CTA ;  /* 0x0000000000007992 */ /* 0x0007ec0000008000 */
[----:B---3--:R-:W3:Y:S01]  /*31d0*/  FENCE.VIEW.ASYNC.S ;  /* 0x00000000000073c6 */ /* 0x008ee20000000000 */
[----:B------:R-:W-:Y:S01]  /*31e0*/  SEL R11, R11, RZ, P1 ;  /* 0x000000ff0b0b7207 */ /* 0x000fe20000800000 */
[----:B---3--:R3:W-:Y:S01]  /*31f0*/  SYNCS.ARRIVE.TRANS64.RED.A1T0 RZ, [R2+URZ], RZ ;  /* 0x000000ff02ff79a7 */ /* 0x0087e200081004ff */
[----:B--2---:R-:W-:-:S02]  /*3200*/  LOP3.LUT P3, RZ, R6, 0x1, RZ, 0xc0, !PT ;  /* 0x0000000106ff7812 */ /* 0x004fc4000786c0ff */
[----:B------:R-:W-:-:S04]  /*3210*/  SEL R4, RZ, 0x1, P1 ;  /* 0x00000001ff047807 */ /* 0x000fc80000800000 */
[----:B------:R-:W-:Y:S02]  /*3220*/  LOP3.LUT R10, R10, R4, RZ, 0x3c, !PT ;  /* 0x000000040a0a7212 */ /* 0x000fe400078e3cff */
[----:B---3--:R-:W-:-:S04]  /*3230*/  SEL R2, RZ, 0x1, P0 ;  /* 0x00000001ff027807 */ /* 0x008fc80000000000 */
[----:B------:R-:W-:Y:S01]  /*3240*/  LOP3.LUT R9, R9, R2, RZ, 0x3c, !PT ;  /* 0x0000000209097212 */ /* 0x000fe200078e3cff */
[----:B------:R-:W-:Y:S06]  /*3250*/  @P3 BRA `(.L_x_53) ;  /* 0xfffffffc002c3947 */ /* 0x000fec000383ffff */
[----:B------:R-:W-:Y:S01]  /*3260*/  ULEA UR4, UR5, UR6, 0x3 ;  /* 0x0000000605047291 */ /* 0x000fe2000f8e18ff */
[----:B------:R-:W-:-:S08]  /*3270*/  SHF.L.U32 R2, R12, 0x1f, RZ ;  /* 0x0000001f0c027819 */ /* 0x000fd000000006ff */
[----:B------:R-:W2:Y:S02]  /*3280*/  SYNCS.PHASECHK.TRANS64 P0, [UR4+0xc0], R2 ;  /* 0x0000c002ff0075a7 */ /* 0x000ea40008001004 */
[----:B--2---:R-:W-:Y:S05]  /*3290*/  @P0 BRA `(.L_x_54) ;  /* 0x0000000000080947 */ /* 0x004fea0003800000 */
[----:B------:R-:W2:Y:S02]  /*32a0*/  SYNCS.PHASECHK.TRANS64.TRYWAIT P0, [UR4+0xc0], R2 ;  /* 0x0000c002ff0075a7 */ /* 0x000ea40008001104 */
[----:B--2---:R-:W-:Y:S05]  /*32b0*/  @!P0 BRA `(.L_x_55) ;  /* 0x0000006000888947 */ /* 0x004fea0003800000 */
.L_x_54:
[----:B------:R-:W-:-:S04]  /*32c0*/  UIADD3 UR7, UPT, UPT, UR5, 0x1, URZ ;  /* 0x0000000105077890 */ /* 0x000fc8000fffe0ff */
[----:B------:R-:W-:-:S04]  /*32d0*/  UISETP.NE.AND UP0, UPT, UR7, 0x2, UPT ;  /* 0x000000020700788c */ /* 0x000fc8000bf05270 */
[----:B------:R-:W-:Y:S02]  /*32e0*/  USEL UR8, URZ, 0x1, UP0 ;  /* 0x00000001ff087887 */ /* 0x000fe40008000000 */
[----:B------:R-:W-:-:S04]  /*32f0*/  USEL UR7, UR7, URZ, UP0 ;  /* 0x000000ff07077287 */ /* 0x000fc80008000000 */
[----:B------:R-:W-:Y:S01]  /*3300*/  ULEA UR7, UR7, UR6, 0x3 ;  /* 0x0000000607077291 */ /* 0x000fe2000f8e18ff */
[----:B--2---:R-:W-:-:S04]  /*3310*/  LOP3.LUT R2, R12, UR8, RZ, 0x3c, !PT ;  /* 0x000000080c027c12 */ /* 0x004fc8000f8e3cff */
[----:B------:R-:W-:-:S04]  /*3320*/  SHF.L.U32 R0, R2, 0x1f, RZ ;  /* 0x0000001f02007819 */ /* 0x000fc800000006ff */
[----:B------:R-:W2:Y:S02]  /*3330*/  SYNCS.PHASECHK.TRANS64 P0, [UR7+0xc0], R0 ;  /* 0x0000c000ff0075a7 */ /* 0x000ea40008001007 */
[----:B-12---:R-:W-:Y:S05]  /*3340*/  @P0 EXIT ;  /* 0x000000000000094d */ /* 0x006fea0003800000 */
[----:B------:R-:W-:Y:S02]  /*3350*/  SHF.L.U32 R2, R2, 0x1f, RZ ;  /* 0x0000001f02027819 */ /* 0x000fe400000006ff */
[----:B------:R-:W-:-:S07]  /*3360*/  MOV R0, UR7 ;  /* 0x0000000700007c02 */ /* 0x000fce0008000f00 */
.L_x_56:
[----:B-1----:R1:W2:Y:S02]  /*3370*/  SYNCS.PHASECHK.TRANS64.TRYWAIT P0, [R0+URZ+0xc0], R2 ;  /* 0x0000c002000075a7 */ /* 0x0022a400080011ff */
[----:B--2---:R-:W-:Y:S05]  /*3380*/  @!P0 NANOSLEEP.SYNCS 0x989680 ;  /* 0x009896800000895d */ /* 0x004fea0003900000 */
[----:B------:R-:W2:Y:S02]  /*3390*/  @!P0 SYNCS.PHASECHK.TRANS64 P0, [R0+URZ+0xc0], R2 ;  /* 0x0000c002000085a7 */ /* 0x000ea400080010ff */
[----:B--2---:R-:W-:Y:S05]  /*33a0*/  @P0 EXIT ;  /* 0x000000000000094d */ /* 0x004fea0003800000 */
[----:B------:R-:W-:Y:S05]  /*33b0*/  BRA `(.L_x_56) ;  /* 0xfffffffc00ec7947 */ /* 0x000fea000383ffff */
.L_x_49:
[----:B------:R-:W-:Y:S05]  /*33c0*/  BRA.U UP6, `(.L_x_57) ;  /* 0x0000001106d47547 */ /* 0x000fea000b800000 */
[----:B------:R-:W-:Y:S01]  /*33d0*/  UMOV UR4, 0x40 ;  /* 0x0000004000047882 */ /* 0x000fe20000000000 */
[----:B------:R-:W-:Y:S01]  /*33e0*/  NOP ;  /* 0x0000000000007918 */ /* 0x000fe20000000000 */
[----:B------:R-:W-:Y:S01]  /*33f0*/  ULEA UR5, UR47, UR4, 0x18 ;  /* 0x000000042f057291 */ /* 0x000fe2000f8ec0ff */
[----:B------:R-:W-:Y:S02]  /*3400*/  UMOV UR6, 0x400 ;  /* 0x0000040000067882 */ /* 0x000fe40000000000 */
[----:B------:R-:W-:-:S06]  /*3410*/  ULEA UR6, UR47, UR6, 0x18 ;  /* 0x000000062f067291 */ /* 0x000fcc000f8ec0ff */
[----:B------:R-:W2:Y:S02]  /*3420*/  LDS.U8 R0, [UR5+0x1c] ;  /* 0x00001c05ff007984 */ /* 0x000ea40008000000 */
[----:B--2---:R-:W-:-:S13]  /*3430*/  ISETP.NE.AND P0, PT, R0, RZ, PT ;  /* 0x000000ff0000720c */ /* 0x004fda0003f05270 */
[----:B------:R-:W-:Y:S05]  /*3440*/  @P0 BRA `(.L_x_58) ;  /* 0x0000000400080947 */ /* 0x000fea0003800000 */
[----:B------:R-:W-:Y:S02]  /*3450*/  UISETP.NE.U32.AND UP1, UPT, UR46, 0x1, UPT ;  /* 0x000000012e00788c */ /* 0x000fe4000bf25070 */
[----:B------:R-:W-:-:S07]  /*3460*/  UIADD3 UR7, UPT, UPT, UR5, 0x8, URZ ;  /* 0x0000000805077890 */ /* 0x000fce000fffe0ff */
[----:B------:R-:W-:Y:S05]  /*3470*/  BRA.U !UP1, `(.L_x_59) ;  /* 0x00000001099c7547 */ /* 0x000fea000b800000 */
[----:B------:R-:W-:Y:S01]  /*3480*/  ELECT P0, URZ, PT ;  /* 0x0000000000ff782f */ /* 0x000fe20003800000 */
[----:B------:R-:W-:-:S12]  /*3490*/  BSSY B0, `(.L_x_59) ;  /* 0x0000025000007945 */ /* 0x000fd80003800000 */
[----:B------:R-:W-:Y:S05]  /*34a0*/  @!P0 BRA `(.L_x_60) ;  /* 0x00000000008c8947 */ /* 0x000fea0003800000 */
[----:B------:R-:W-:-:S05]  /*34b0*/  UMOV UR4, 0x10 ;  /* 0x0000001000047882 */ /* 0x000fca0000000000 */
[----:B------:R-:W-:Y:S04]  /*34c0*/  DEPBAR.LE SB2, 0x36 ;  /* 0x0000ad800000791a */ /* 0x000fe80000000000 */
[----:B------:R-:W2:Y:S02]  /*34d0*/  UTCATOMSWS.2CTA.FIND_AND_SET.ALIGN UP0, UR4, UR4 ;  /* 0x00000004000475e3 */ /* 0x000ea40008200800 */
[----:B--2---:R-:W-:Y:S01]  /*34e0*/  MOV R10, UR4 ;  /* 0x00000004000a7c02 */ /* 0x004fe20008000f00 */
[----:B------:R-:W-:Y:S06]  /*34f0*/  BRA.U UP0, `(.L_x_61) ;  /* 0x0000000100187547 */ /* 0x000fec000b800000 */
.L_x_62:
[----:B------:R-:W-:Y:S05]  /*3500*/  NANOSLEEP 0x64 ;  /* 0x000000640000795d */ /* 0x000fea0003800000 */
[----:B------:R-:W-:-:S05]  /*3510*/  UMOV UR4, 0x10 ;  /* 0x0000001000047882 */ /* 0x000fca0000000000 */
[----:B------:R-:W-:Y:S04]  /*3520*/  DEPBAR.LE SB2, 0x36 ;  /* 0x0000ad800000791a */ /* 0x000fe80000000000 */
[----:B------:R-:W2:Y:S02]  /*3530*/  UTCATOMSWS.2CTA.FIND_AND_SET.ALIGN UP0, UR4, UR4 ;  /* 0x00000004000475e3 */ /* 0x000ea40008200800 */
[----:B--2---:R-:W-:Y:S01]  /*3540*/  MOV R10, UR4 ;  /* 0x00000004000a7c02 */ /* 0x004fe20008000f00 */
[----:B------:R-:W-:Y:S05]  /*3550*/  BRA.U !UP0, `(.L_x_62) ;  /* 0xfffffffd08e87547 */ /* 0x000fea000b83ffff */
.L_x_61:
[----:B------:R-:W2:Y:S01]  /*3560*/  LDS R6, [UR5+0x10] ;  /* 0x00001005ff067984 */ /* 0x000ea20008000800 */
[----:B------:R-:W-:Y:S01]  /*3570*/  IMAD.U32 R0, RZ, RZ, UR6 ;  /* 0x00000006ff007e24 */ /* 0x000fe2000f8e00ff */
[----:B------:R-:W-:-:S03]  /*3580*/  MOV R4, UR48 ;  /* 0x0000003000047c02 */ /* 0x000fc60008000f00 */
[----:B------:R-:W-:Y:S01]  /*3590*/  VIADD R0, R0, 0x160 ;  /* 0x0000016000007836 */ /* 0x000fe20000000000 */
[----:B--2---:R-:W-:-:S04]  /*35a0*/  SHF.L.U32 R6, R6, 0x1f, RZ ;  /* 0x0000001f06067819 */ /* 0x004fc800000006ff */
[----:B------:R-:W2:Y:S02]  /*35b0*/  SYNCS.PHASECHK.TRANS64.TRYWAIT P0, [UR5+0x8], R6 ;  /* 0x00000806ff0075a7 */ /* 0x000ea40008001105 */
[----:B--2---:R-:W-:Y:S05]  /*35c0*/  @P0 BRA `(.L_x_63) ;  /* 0x0000000000080947 */ /* 0x004fea0003800000 */
[----:B------:R-:W2:Y:S02]  /*35d0*/  SYNCS.PHASECHK.TRANS64.TRYWAIT P0, [UR5+0x8], R6 ;  /* 0x00000806ff0075a7 */ /* 0x000ea40008001105 */
[----:B--2---:R-:W-:Y:S05]  /*35e0*/  @!P0 BRA `(.L_x_64) ;  /* 0x0000005c00d48947 */ /* 0x004fea0003800000 */
.L_x_63:
[----:B------:R-:W-:Y:S01]  /*35f0*/  PRMT R4, R4, 0x654, R0 ;  /* 0x0000065404047816 */ /* 0x000fe20000000000 */
[----:B------:R-:W-:Y:S01]  /*3600*/  HFMA2 R0, -RZ, RZ, 0, 5.9604644775390625e-08 ;  /* 0x00000001ff007431 */ /* 0x000fe200000001ff */
[----:B------:R-:W-:Y:S01]  /*3610*/  UPRMT UR4, UR48, 0x654, UR7 ;  /* 0x0000065430047896 */ /* 0x000fe20008000007 */
[----:B------:R-:W-:Y:S02]  /*3620*/  IMAD.MOV.U32 R8, RZ, RZ, 0xffff ;  /* 0x0000ffffff087424 */ /* 0x000fe400078e00ff */
[----:B--2---:R-:W-:Y:S02]  /*3630*/  IMAD.MOV.U32 R6, RZ, RZ, 0x4 ;  /* 0x00000004ff067424 */ /* 0x004fe400078e00ff */
[----:B------:R-:W-:Y:S01]  /*3640*/  IMAD.SHL.U32 R9, R10, 0x20, RZ ;  /* 0x000000200a097824 */ /* 0x000fe200078e00ff */
[----:B------:R-:W-:Y:S02]  /*3650*/  MOV R5, UR4 ;  /* 0x0000000400057c02 */ /* 0x000fe40008000f00 */
[-C--:B------:R-:W-:Y:S01]  /*3660*/  SHF.L.U32 R8, R8, R10.reuse, RZ ;  /* 0x0000000a08087219 */ /* 0x080fe200000006ff */
[----:B------:R2:W-:Y:S01]  /*3670*/  SYNCS.ARRIVE.TRANS64.RED RZ, [UR4], R6 ;  /* 0x00000006ffff79a7 */ /* 0x0005e20008000404 */
[----:B------:R-:W-:Y:S01]  /*3680*/  SHF.L.U32 R7, R0, R10, RZ ;  /* 0x0000000a00077219 */ /* 0x000fe200000006ff */
[----:B------:R2:W-:Y:S04]  /*3690*/  STS [UR6+0x160], R9 ;  /* 0x00016009ff007988 */ /* 0x0005e80008000806 */
[----:B------:R2:W-:Y:S04]  /*36a0*/  STAS [R4.64], R10 ;  /* 0x0000000a04007dbd */ /* 0x0005e8000c0008ff */
[----:B------:R2:W-:Y:S04]  /*36b0*/  ATOMS.OR RZ, [UR5+0x14], R8 ;  /* 0x00001408ffff798c */ /* 0x0005e8000b000005 */
[----:B------:R2:W-:Y:S04]  /*36c0*/  ATOMS.OR RZ, [UR5+0x18], R7 ;  /* 0x00001807ffff798c */ /* 0x0005e8000b000005 */
[----:B------:R2:W-:Y:S02]  /*36d0*/  ATOMS.XOR RZ, [UR5+0x10], R0 ;  /* 0x00001000ffff798c */ /* 0x0005e4000b800005 */
.L_x_60:
[----:B-1----:R-:W-:Y:S05]  /*36e0*/  BSYNC B0 ;  /* 0x0000000000007941 */ /* 0x002fea0003800000 */
.L_x_59:
[----:B------:R-:W-:Y:S05]  /*36f0*/  BRA.U UP1, `(.L_x_65) ;  /* 0x00000001016c7547 */ /* 0x000fea000b800000 */
[----:B------:R-:W-:-:S03]  /*3700*/  UMOV UR4, 0xffffffff ;  /* 0xffffffff00047882 */ /* 0x000fc60000000000 */
[----:B------:R-:W-:Y:S05]  /*3710*/  BRA.DIV UR4, `(.L_x_66) ;  /* 0x0000005e04a07947 */ /* 0x000fea000b800000 */
[----:B------:R-:W-:-:S13]  /*3720*/  ELECT P6, URZ, PT ;  /* 0x0000000000ff782f */ /* 0x000fda00038c0000 */
.L_x_172:
[----:B------:R-:W-:Y:S05]  /*3730*/  @!P6 BRA `(.L_x_65) ;  /* 0x00000000005ce947 */ /* 0x000fea0003800000 */
[----:B--2---:R-:W2:Y:S02]  /*3740*/  LDS R4, [UR5+0x10] ;  /* 0x00001005ff047984 */ /* 0x004ea40008000800 */
[----:B--2---:R-:W-:-:S04]  /*3750*/  SHF.L.U32 R4, R4, 0x1f, RZ ;  /* 0x0000001f04047819 */ /* 0x004fc800000006ff */
[----:B------:R-:W2:Y:S02]  /*3760*/  SYNCS.PHASECHK.TRANS64.TRYWAIT P0, [UR5+0x8], R4 ;  /* 0x00000804ff0075a7 */ /* 0x000ea40008001105 */
[----:B--2---:R-:W-:Y:S05]  /*3770*/  @P0 BRA `(.L_x_67) ;  /* 0x0000000000080947 */ /* 0x004fea0003800000 */
[----:B------:R-:W2:Y:S02]  /*3780*/  SYNCS.PHASECHK.TRANS64.TRYWAIT P0, [UR5+0x8], R4 ;  /* 0x00000804ff0075a7 */ /* 0x000ea40008001105 */
[----:B--2---:R-:W-:Y:S05]  /*3790*/  @!P0 BRA `(.L_x_68) ;  /* 0x0000005c00a08947 */ /* 0x004fea0003800000 */
.L_x_67:
[----:B------:R-:W3:Y:S01]  /*37a0*/  LDS R6, [UR6+0x160] ;  /* 0x00016006ff067984 */ /* 0x000ee20008000800 */
[----:B--2---:R-:W-:Y:S02]  /*37b0*/  HFMA2 R0, -RZ, RZ, 0, 5.9604644775390625e-08 ;  /* 0x00000001ff007431 */ /* 0x004fe400000001ff */
[----:B------:R-:W-:Y:S01]  /*37c0*/  IMAD.MOV.U32 R4, RZ, RZ, 0xffff ;  /* 0x0000ffffff047424 */ /* 0x000fe200078e00ff */
[----:B------:R-:W-:Y:S01]  /*37d0*/  UPRMT UR4, UR48, 0x654, UR7 ;  /* 0x0000065430047896 */ /* 0x000fe20008000007 */
[----:B---3--:R-:W-:-:S03]  /*37e0*/  IMAD.SHL.U32 R5, R6, 0x20, RZ ;  /* 0x0000002006057824 */ /* 0x008fc600078e00ff */
[-C--:B------:R-:W-:Y:S02]  /*37f0*/  SHF.L.U32 R4, R4, R6.reuse, RZ ;  /* 0x0000000604047219 */ /* 0x080fe400000006ff */
[----:B------:R-:W-:Y:S01]  /*3800*/  SHF.L.U32 R6, R0, R6, RZ ;  /* 0x0000000600067219 */ /* 0x000fe200000006ff */
[----:B------:R3:W-:Y:S04]  /*3810*/  STS [UR6+0x160], R5 ;  /* 0x00016005ff007988 */ /* 0x0007e80008000806 */
[----:B------:R3:W-:Y:S04]  /*3820*/  ATOMS.OR RZ, [UR5+0x14], R4 ;  /* 0x00001404ffff798c */ /* 0x0007e8000b000005 */
[----:B------:R3:W-:Y:S01]  /*3830*/  ATOMS.OR RZ, [UR5+0x18], R6 ;  /* 0x00001806ffff798c */ /* 0x0007e2000b000005 */
[----:B------:R-:W-:Y:S03]  /*3840*/  SYNCS.ARRIVE.TRANS64.RED.A1T0 RZ, [UR4], RZ ;  /* 0x000000ffffff79a7 */ /* 0x000fe60008100404 */
[----:B------:R3:W-:Y:S01]  /*3850*/  ATOMS.XOR RZ, [UR5+0x10], R0 ;  /* 0x00001000ffff798c */ /* 0x0007e2000b800005 */
[----:B------:R-:W-:Y:S05]  /*3860*/  BRA `(.L_x_65) ;  /* 0x0000000000107947 */ /* 0x000fea0003800000 */
.L_x_58:
[----:B------:R-:W-:Y:S02]  /*3870*/  MOV R0, 0xffffffff ;  /* 0xffffffff00007802 */ /* 0x000fe40000000f00 */
[----:B------:R-:W-:-:S03]  /*3880*/  MOV R4, 0x38b0 ;  /* 0x000038b000047802 */ /* 0x000fc60000000f00 */
[----:B------:R2:W-:Y:S04]  /*3890*/  STS [UR6+0x160], R0 ;  /* 0x00016000ff007988 */ /* 0x0005e80008000806 */
[----:B-12--5:R-:W-:Y:S05]  /*38a0*/  CALL.REL.NOINC `($__internal_1_$__cuda_sm10x_tcgen05_guardrail_trap_phase_invalid_during_alloc) ;  /* 0x0000006400747944 */ /* 0x026fea0003c00000 */
.L_x_65:
[----:B------:R-:W-:Y:S05]  /*38b0*/  WARPSYNC.ALL ;  /* 0x0000000000007948 */ /* 0x000fea0003800000 */
[----:B------:R-:W4:Y:S01]  /*38c0*/  S2UR UR4, SR_CgaCtaId ;  /* 0x00000000000479c3 */ /* 0x000f220000008800 */
[----:B------:R-:W-:Y:S01]  /*38d0*/  UMOV UR26, 0x400 ;  /* 0x00000400001a7882 */ /* 0x000fe20000000000 */
[----:B------:R-:W-:-:S06]  /*38e0*/  NOP ;  /* 0x0000000000007918 */ /* 0x000fcc0000000000 */
[----:B------:R-:W-:Y:S06]  /*38f0*/  BAR.ARV 0x6, 0xa0 ;  /* 0x0182800000007b1d */ /* 0x000fec0000002000 */
[----:B------:R-:W1:Y:S01]  /*3900*/  LDCU UR6, c[0x0][0x38c] ;  /* 0x00007180ff0677ac */ /* 0x000e620008000800 */
[----:B------:R-:W-:Y:S01]  /*3910*/  LOP3.LUT R3, R3, 0xffff, RZ, 0xc0, !PT ;  /* 0x0000ffff03037812 */ /* 0x000fe200078ec0ff */
[----:B--2---:R-:W-:Y:S01]  /*3920*/  IMAD.MOV.U32 R9, RZ, RZ, 0x1 ;  /* 0x00000001ff097424 */ /* 0x004fe200078e00ff */
[----:B------:R-:W-:Y:S01]  /*3930*/  LOP3.LUT R2, R2, 0xffff, RZ, 0xc0, !PT ;  /* 0x0000ffff02027812 */ /* 0x000fe200078ec0ff */
[----:B------:R-:W-:Y:S01]  /*3940*/  IMAD.MOV.U32 R8, RZ, RZ, RZ ;  /* 0x000000ffff087224 */ /* 0x000fe200078e00ff */
[----:B------:R-:W-:Y:S01]  /*3950*/  R2UR UR28, R3 ;  /* 0x00000000031c72ca */ /* 0x000fe200000e0000 */
[----:B------:R-:W-:Y:S01]  /*3960*/  UMOV UR32, URZ ;  /* 0x000000ff00207c82 */ /* 0x000fe20008000000 */
[----:B------:R-:W-:-:S02]  /*3970*/  R2UR UR42, R2 ;  /* 0x00000000022a72ca */ /* 0x000fc400000e0000 */
[----:B------:R-:W-:Y:S01]  /*3980*/  CS2R R2, SRZ ;  /* 0x0000000000027805 */ /* 0x000fe2000001ff00 */
[----:B------:R-:W-:Y:S01]  /*3990*/  UMOV UR23, URZ ;  /* 0x000000ff00177c82 */ /* 0x000fe20008000000 */
[----:B----4-:R-:W-:Y:S01]  /*39a0*/  ULEA UR26, UR4, UR26, 0x18 ;  /* 0x0000001a041a7291 */ /* 0x010fe2000f8ec0ff */
[----:B------:R-:W-:Y:S01]  /*39b0*/  UMOV UR22, URZ ;  /* 0x000000ff00167c82 */ /* 0x000fe20008000000 */
[----:B------:R-:W-:Y:S02]  /*39c0*/  UISETP.NE.AND UP3, UPT, UR46, URZ, UPT ;  /* 0x000000ff2e00728c */ /* 0x000fe4000bf65270 */
[----:B------:R-:W-:Y:S02]  /*39d0*/  UIADD3 UR4, UPT, UPT, UR26, 0x4300, URZ ;  /* 0x000043001a047890 */ /* 0x000fe4000fffe0ff */
[----:B------:R-:W-:-:S03]  /*39e0*/  UIADD3 UR5, UPT, UPT, UR26, 0x10300, URZ ;  /* 0x000103001a057890 */ /* 0x000fc6000fffe0ff */
[----:B---3--:R-:W2:Y:S01]  /*39f0*/  LDS R0, [UR26+0x160] ;  /* 0x0001601aff007984 */ /* 0x008ea20008000800 */
[----:B-1----:R-:W-:Y:S02]  /*3a00*/  UIADD3 UR6, UPT, UPT, UR6, 0x3f, URZ ;  /* 0x0000003f06067890 */ /* 0x002fe4000fffe0ff */
[----:B------:R-:W-:Y:S02]  /*3a10*/  USHF.R.U32.HI UR4, URZ, 0x4, UR4 ;  /* 0x00000004ff047899 */ /* 0x000fe40008011604 */
[----:B------:R-:W-:Y:S02]  /*3a20*/  USHF.R.S32.HI UR33, URZ, 0x1f, UR6 ;  /* 0x0000001fff217899 */ /* 0x000fe40008011406 */
[----:B------:R-:W-:Y:S02]  /*3a30*/  USHF.R.U32.HI UR5, URZ, 0x4, UR5 ;  /* 0x00000004ff057899 */ /* 0x000fe40008011605 */
[----:B------:R-:W-:Y:S02]  /*3a40*/  ULEA.HI UR33, UR33, UR6, URZ, 0x6 ;  /* 0x0000000621217291 */ /* 0x000fe4000f8f30ff */
[----:B------:R-:W-:-:S02]  /*3a50*/  ULOP3.LUT UR29, UR4, 0x3fff, URZ, 0xc0, !UPT ;  /* 0x00003fff041d7892 */ /* 0x000fc4000f8ec0ff */
[----:B------:R-:W-:Y:S01]  /*3a60*/  USHF.R.S32.HI UR33, URZ, 0x6, UR33 ;  /* 0x00000006ff217899 */ /* 0x000fe20008011421 */
[----:B------:R-:W-:Y:S01]  /*3a70*/  UMOV UR40, 0x0 ;  /* 0x0000000000287882 */ /* 0x000fe20000000000 */
[----:B------:R-:W-:Y:S02]  /*3a80*/  UMOV UR41, 0x8210010 ;  /* 0x0821001000297882 */ /* 0x000fe40000000000 */
[----:B------:R-:W-:Y:S02]  /*3a90*/  UISETP.LT.AND UP0, UPT, UR33, 0x1, UPT ;  /* 0x000000012100788c */ /* 0x000fe4000bf01270 */
[----:B------:R-:W-:Y:S02]  /*3aa0*/  ULOP3.LUT UR30, UR5, 0x3fff, URZ, 0xc0, !UPT ;  /* 0x00003fff051e7892 */ /* 0x000fe4000f8ec0ff */
[----:B------:R-:W-:Y:S02]  /*3ab0*/  ULOP3.LUT UR29, UR29, 0x10000, URZ, 0xfc, !UPT ;  /* 0x000100001d1d7892 */ /* 0x000fe4000f8efcff */
[----:B------:R-:W-:Y:S01]  /*3ac0*/  USEL UR43, UR33, 0x1, !UP0 ;  /* 0x00000001212b7887 */ /* 0x000fe2000c000000 */
[----:B------:R-:W-:Y:S01]  /*3ad0*/  UMOV UR38, 0x0 ;  /* 0x0000000000267882 */ /* 0x000fe20000000000 */
[----:B------:R-:W-:Y:S01]  /*3ae0*/  UMOV UR39, 0x8210010 ;  /* 0x0821001000277882 */ /* 0x000fe20000000000 */
[----:B------:R-:W-:Y:S01]  /*3af0*/  UMOV UR36, 0x0 ;  /* 0x0000000000247882 */ /* 0x000fe20000000000 */
[----:B------:R-:W-:Y:S01]  /*3b00*/  UMOV UR37, 0x8210010 ;  /* 0x0821001000257882 */ /* 0x000fe20000000000 */
[----:B------:R-:W-:Y:S01]  /*3b10*/  UMOV UR34, 0x0 ;  /* 0x0000000000227882 */ /* 0x000fe20000000000 */
[----:B------:R-:W-:Y:S01]  /*3b20*/  UMOV UR35, 0x8210010 ;  /* 0x0821001000237882 */ /* 0x000fe20000000000 */
[----:B--2---:R-:W-:-:S15]  /*3b30*/  R2UR UR44, R0 ;  /* 0x00000000002c72ca */ /* 0x004fde00000e0000 */
.L_x_76:
[C---:B------:R-:W-:Y:S02]  /*3b40*/  LEA R0, R8.reuse, UR26, 0x3 ;  /* 0x0000001a08007c11 */ /* 0x040fe4000f8e18ff */
[----:B------:R-:W-:Y:S02]  /*3b50*/  SHF.L.U32 R4, R3, 0x1f, RZ ;  /* 0x0000001f03047819 */ /* 0x000fe400000006ff */
[----:B------:R-:W-:Y:S02]  /*3b60*/  LEA R5, R8, UR26, 0x4 ;  /* 0x0000001a08057c11 */ /* 0x000fe4000f8e20ff */
[----:B------:R-:W1:Y:S02]  /*3b70*/  SYNCS.PHASECHK.TRANS64.TRYWAIT P0, [R0+URZ+0xb0], R4 ;  /* 0x0000b004000075a7 */ /* 0x000e6400080011ff */
[----:B-1-3--:R-:W-:Y:S05]  /*3b80*/  @!P0 BRA `(.L_x_69) ;  /* 0x0000005800bc8947 */ /* 0x00afea0003800000 */
.L_x_173:
[----:B-1----:R-:W1:Y:S01]  /*3b90*/  LDS.128 R4, [R5+0x140] ;  /* 0x0001400005047984 */ /* 0x002e620000000c00 */
[----:B------:R-:W-:Y:S02]  /*3ba0*/  VIADD R0, R0, 0xc0 ;  /* 0x000000c000007836 */ /* 0x000fe40000000000 */
[----:B------:R-:W-:Y:S01]  /*3bb0*/  VIADD R8, R8, 0x1 ;  /* 0x0000000108087836 */ /* 0x000fe20000000000 */
[----:B------:R-:W-:Y:S01]  /*3bc0*/  @!PT LDS RZ, [RZ] ;  /* 0x00000000fffff984 */ /* 0x000fe20000000800 */
[----:B------:R-:W-:Y:S01]  /*3bd0*/  @!PT LDS RZ, [RZ] ;  /* 0x00000000fffff984 */ /* 0x000fe20000000800 */
[----:B------:R-:W-:Y:S01]  /*3be0*/  @!PT LDS RZ, [RZ] ;  /* 0x00000000fffff984 */ /* 0x000fe20000000800 */
[----:B------:R-:W-:Y:S01]  /*3bf0*/  @!PT LDS RZ, [RZ] ;  /* 0x00000000fffff984 */ /* 0x000fe20000000800 */
[----:B------:R2:W-:Y:S06]  /*3c00*/  MEMBAR.ALL.CTA ;  /* 0x0000000000007992 */ /* 0x0005ec0000008000 */
[----:B--2---:R-:W2:Y:S01]  /*3c10*/  FENCE.VIEW.ASYNC.S ;  /* 0x00000000000073c6 */ /* 0x004ea20000000000 */
[----:B------:R-:W-:-:S04]  /*3c20*/  PRMT R0, RZ, 0x654, R0 ;  /* 0x00000654ff007816 */ /* 0x000fc80000000000 */
[----:B--2---:R2:W-:Y:S01]  /*3c30*/  SYNCS.ARRIVE.TRANS64.RED.A1T0 RZ, [R0+URZ], RZ ;  /* 0x000000ff00ff79a7 */ /* 0x0045e200081004ff */
[----:B-1----:R-:W-:Y:S01]  /*3c40*/  LOP3.LUT P1, RZ, R6, 0x1, RZ, 0xc0, !PT ;  /* 0x0000000106ff7812 */ /* 0x002fe2000782c0ff */
[----:B--2---:R-:W-:-:S12]  /*3c50*/  BRA.U UP3, `(.L_x_70) ;  /* 0x0000000503087547 */ /* 0x004fd8000b800000 */
[----:B------:R-:W1:Y:S01]  /*3c60*/  LDCU UR4, c[0x0][0x38c] ;  /* 0x00007180ff0477ac */ /* 0x000e620008000800 */
[----:B------:R-:W-:Y:S02]  /*3c70*/  PLOP3.LUT P2, PT, PT, PT, PT, 0x80, 0x8 ;  /* 0x000000000008781c */ /* 0x000fe40003f4f070 */
[----:B------:R-:W-:Y:S01]  /*3c80*/  SHF.L.U32 R4, R9, 0x1f, RZ ;  /* 0x0000001f09047819 */ /* 0x000fe200000006ff */
[----:B------:R-:W-:Y:S02]  /*3c90*/  ULEA UR31, UR32, UR26, 0x3 ;  /* 0x0000001a201f7291 */ /* 0x000fe4000f8e18ff */
[----:B------:R-:W-:Y:S02]  /*3ca0*/  ULEA UR11, UR32, UR44, 0x6 ;  /* 0x0000002c200b7291 */ /* 0x000fe4000f8e30ff */
[----:B-1----:R-:W-:-:S06]  /*3cb0*/  UISETP.GE.AND UP0, UPT, UR4, 0x1, UPT ;  /* 0x000000010400788c */ /* 0x002fcc000bf06270 */
[----:B------:R-:W-:-:S05]  /*3cc0*/  PLOP3.LUT P0, PT, PT, PT, UP0, 0x80, 0x8 ;  /* 0x000000000008781c */ /* 0x000fca0003f0f008 */
[----:B------:R-:W-:-:S08]  /*3cd0*/  @UP0 ULEA UR4, UR23, UR26, 0x3 ;  /* 0x0000001a17040291 */ /* 0x000fd0000f8e18ff */
[----:B------:R-:W-:-:S04]  /*3ce0*/  @P0 SHF.L.U32 R0, R2, 0x1f, RZ ;  /* 0x0000001f02000819 */ /* 0x000fc800000006ff */
[----:B------:R1:W2:Y:S01]  /*3cf0*/  @P0 SYNCS.PHASECHK.TRANS64.TRYWAIT P2, [UR4], R0 ;  /* 0x00000000ff0005a7 */ /* 0x0002a20008041104 */
[----:B------:R-:W3:Y:S02]  /*3d00*/  SYNCS.PHASECHK.TRANS64.TRYWAIT P0, [UR31+0xf0], R4 ;  /* 0x0000f004ff0075a7 */ /* 0x000ee4000800111f */
[----:B-123--:R-:W-:Y:S05]  /*3d10*/  @!P0 BRA `(.L_x_71) ;  /* 0x00000058006c8947 */ /* 0x00efea0003800000 */
.L_x_175:
[----:B------:R-:W-:Y:S01]  /*3d20*/  UMOV UR27, UR22 ;  /* 0x00000016001b7c82 */ /* 0x000fe20008000000 */
[----:B------:R-:W-:Y:S05]  /*3d30*/  BRA.U !UP0, `(.L_x_72) ;  /* 0x0000000108c07547 */ /* 0x000fea000b800000 */
[----:B------:R-:W-:Y:S02]  /*3d40*/  UIADD3 UR27, UPT, UPT, UR43, UR22, URZ ;  /* 0x000000162b1b7290 */ /* 0x000fe4000fffe0ff */
[----:B------:R-:W-:Y:S01]  /*3d50*/  UPLOP3.LUT UP2, UPT, UPT, UPT, UPT, 0x40, 0x4 ;  /* 0x000000000004789c */ /* 0x000fe20003f4e870 */
[----:B------:R-:W-:Y:S01]  /*3d60*/  UMOV UR24, UR33 ;  /* 0x0000002100187c82 */ /* 0x000fe20008000000 */
[----:B------:R-:W-:-:S09]  /*3d70*/  UMOV UR10, UR23 ;  /* 0x00000017000a7c82 */ /* 0x000fd20008000000 */
.L_x_75:
[----:B--2---:R-:W-:Y:S01]  /*3d80*/  ULEA UR5, UR10, UR26, 0x3 ;  /* 0x0000001a0a057291 */ /* 0x004fe2000f8e18ff */
[----:B---3--:R-:W-:Y:S11]  /*3d90*/  @P2 BRA `(.L_x_73) ;  /* 0x00000000000c2947 */ /* 0x008ff60003800000 */
[----:B-1----:R-:W-:Y:S04]  /*3da0*/  SHF.L.U32 R4, R2, 0x1f, RZ ;  /* 0x0000001f02047819 */ /* 0x002fe800000006ff */
[----:B------:R-:W1:Y:S02]  /*3db0*/  SYNCS.PHASECHK.TRANS64.TRYWAIT P0, [UR5], R4 ;  /* 0x00000004ff0075a7 */ /* 0x000e640008001105 */
[----:B-1----:R-:W-:Y:S05]  /*3dc0*/  @!P0 BRA `(.L_x_74) ;  /* 0x0000005800588947 */ /* 0x002fea0003800000 */
.L_x_73:
[----:B------:R-:W-:Y:S01]  /*3dd0*/  UISETP.NE.AND UP0, UPT, UR24, 0x1, UPT ;  /* 0x000000011800788c */ /* 0x000fe2000bf05270 */
[----:B------:R-:W-:Y:S01]  /*3de0*/  PLOP3.LUT P2, PT, PT, PT, PT, 0x80, 0x8 ;  /* 0x000000000008781c */ /* 0x000fe20003f4f070 */
[----:B------:R-:W-:Y:S02]  /*3df0*/  UIADD3 UR4, UPT, UPT, UR10, 0x1, URZ ;  /* 0x000000010a047890 */ /* 0x000fe4000fffe0ff */
[----:B------:R-:W-:Y:S02]  /*3e00*/  UIADD3 UR25, UPT, UPT, UR5, 0x30, URZ ;  /* 0x0000003005197890 */ /* 0x000fe4000fffe0ff */
[----:B------:R-:W-:Y:S01]  /*3e10*/  UISETP.NE.AND UP1, UPT, UR4, 0x6, UPT ;  /* 0x000000060400788c */ /* 0x000fe2000bf25270 */
[----:B------:R-:W-:Y:S01]  /*3e20*/  PLOP3.LUT P0, PT, PT, PT, UP0, 0x80, 0x8 ;  /* 0x000000000008781c */ /* 0x000fe20003f0f008 */
[----:B------:R-:W-:Y:S02]  /*3e30*/  UIADD3 UR22, UPT, UPT, UR22, 0x1, URZ ;  /* 0x0000000116167890 */ /* 0x000fe4000fffe0ff */
[----:B------:R-:W-:Y:S02]  /*3e40*/  USEL UR6, URZ, 0x1, UP1 ;  /* 0x00000001ff067887 */ /* 0x000fe40008800000 */
[----:B------:R-:W-:Y:S02]  /*3e50*/  USEL UR23, UR4, URZ, UP1 ;  /* 0x000000ff04177287 */ /* 0x000fe40008800000 */
[----:B------:R-:W-:Y:S02]  /*3e60*/  UIADD3 UR24, UPT, UPT, UR24, -0x1, URZ ;  /* 0xffffffff18187890 */ /* 0x000fe4000fffe0ff */
[----:B------:R-:W-:Y:S01]  /*3e70*/  @UP0 ULEA UR4, UR23, UR26, 0x3 ;  /* 0x0000001a17040291 */ /* 0x000fe2000f8e18ff */
[----:B------:R-:W-:Y:S01]  /*3e80*/  LOP3.LUT R2, R2, UR6, RZ, 0x3c, !PT ;  /* 0x0000000602027c12 */ /* 0x000fe2000f8e3cff */
[----:B------:R-:W-:Y:S02]  /*3e90*/  ULEA UR6, UR10, UR30, 0x9 ;  /* 0x0000001e0a067291 */ /* 0x000fe4000f8e48ff */
[----:B------:R-:W-:Y:S01]  /*3ea0*/  UISETP.NE.AND UP0, UPT, UR22, UR27, UPT ;  /* 0x0000001b1600728c */ /* 0x000fe2000bf05270 */
[----:B-1----:R-:W-:Y:S01]  /*3eb0*/  @P0 SHF.L.U32 R0, R2, 0x1f, RZ ;  /* 0x0000001f02000819 */ /* 0x002fe200000006ff */
[----:B------:R-:W-:Y:S02]  /*3ec0*/  UIADD3 UR20, UPT, UPT, UR6, 0x80, URZ ;  /* 0x0000008006147890 */ /* 0x000fe4000fffe0ff */
[----:B------:R-:W-:Y:S01]  /*3ed0*/  UIADD3 UR16, UPT, UPT, UR6, 0x100, URZ ;  /* 0x0000010006107890 */ /* 0x000fe2000fffe0ff */
[----:B------:R2:W3:Y:S01]  /*3ee0*/  @P0 SYNCS.PHASECHK.TRANS64.TRYWAIT P2, [UR4], R0 ;  /* 0x00000000ff0005a7 */ /* 0x0004e20008041104 */
[----:B------:R-:W-:Y:S02]  /*3ef0*/  ULEA UR4, UR10, UR29, 0x9 ;  /* 0x0000001d0a047291 */ /* 0x000fe4000f8e48ff */
[----:B------:R-:W-:Y:S02]  /*3f00*/  UIADD3 UR12, UPT, UPT, UR6, 0x180, URZ ;  /* 0x00000180060c7890 */ /* 0x000fe4000fffe0ff */
[----:B------:R-:W-:Y:S02]  /*3f10*/  UIADD3 UR18, UPT, UPT, UR4, 0x2, URZ ;  /* 0x0000000204127890 */ /* 0x000fe4000fffe0ff */
[----:B------:R-:W-:Y:S02]  /*3f20*/  UIADD3 UR14, UPT, UPT, UR4, 0x4, URZ ;  /* 0x00000004040e7890 */ /* 0x000fe4000fffe0ff */
[----:B------:R-:W-:Y:S01]  /*3f30*/  UIADD3 UR8, UPT, UPT, UR4, 0x6, URZ ;  /* 0x0000000604087890 */ /* 0x000fe2000fffe0ff */
[----:B------:R-:W-:Y:S01]  /*3f40*/  UMOV UR7, 0x40004040 ;  /* 0x4000404000077882 */ /* 0x000fe20000000000 */
[----:B------:R-:W-:Y:S01]  /*3f50*/  UMOV UR5, 0x40004040 ;  /* 0x4000404000057882 */ /* 0x000fe20000000000 */
[----:B------:R-:W-:Y:S01]  /*3f60*/  UMOV UR21, 0x40004040 ;  /* 0x4000404000157882 */ /* 0x000fe20000000000 */
[----:B------:R2:W-:Y:S01]  /*3f70*/  UTCHMMA.2CTA gdesc[UR4], gdesc[UR6], tmem[UR11], tmem[UR40], idesc[UR41], UP2 ;  /* 0x00ff2806040075ea */ /* 0x0005e2000920000b */
[----:B------:R-:W-:Y:S01]  /*3f80*/  UPLOP3.LUT UP2, UPT, UPT, UPT, UPT, 0x80, 0x8 ;  /* 0x000000000008789c */ /* 0x000fe20003f4f070 */
[----:B------:R-:W-:Y:S01]  /*3f90*/  UMOV UR19, 0x40004040 ;  /* 0x4000404000137882 */ /* 0x000fe20000000000 */
[----:B------:R-:W-:Y:S01]  /*3fa0*/  UMOV UR17, 0x40004040 ;  /* 0x4000404000117882 */ /* 0x000fe20000000000 */
[----:B------:R2:W-:Y:S01]  /*3fb0*/  UTCHMMA.2CTA gdesc[UR18], gdesc[UR20], tmem[UR11], tmem[UR38], idesc[UR39], UPT ;  /* 0x00ff2614120075ea */ /* 0x0005e2000ba0000b */
[----:B------:R-:W-:Y:S01]  /*3fc0*/  UMOV UR15, 0x40004040 ;  /* 0x40004040000f7882 */ /* 0x000fe20000000000 */
[----:B------:R-:W-:Y:S01]  /*3fd0*/  UMOV UR13, 0x40004040 ;  /* 0x40004040000d7882 */ /* 0x000fe20000000000 */
[----:B------:R-:W-:Y:S01]  /*3fe0*/  UMOV UR9, 0x40004040 ;  /* 0x4000404000097882 */ /* 0x000fe20000000000 */
[----:B------:R2:W-:Y:S01]  /*3ff0*/  UTCHMMA.2CTA gdesc[UR14], gdesc[UR16], tmem[UR11], tmem[UR36], idesc[UR37], UPT ;  /* 0x00ff24100e0075ea */ /* 0x0005e2000ba0000b */
[----:B------:R2:W-:Y:S01]  /*4000*/  UTCHMMA.2CTA gdesc[UR8], gdesc[UR12], tmem[UR11], tmem[UR34], idesc[UR35], UPT ;  /* 0x00ff220c080075ea */ /* 0x0005e2000ba0000b */
[----:B------:R2:W-:Y:S01]  /*4010*/  UTCBAR.2CTA.MULTICAST [UR25], URZ, UR28 ;  /* 0x000000ff190073e9 */ /* 0x0005e2000820081c */
[----:B------:R-:W-:Y:S01]  /*4020*/  UMOV UR10, UR23 ;  /* 0x00000017000a7c82 */ /* 0x000fe20008000000 */
[----:B------:R-:W-:Y:S05]  /*4030*/  BRA.U UP0, `(.L_x_75) ;  /* 0xfffffffd00507547 */ /* 0x000fea000b83ffff */
.L_x_72:
[----:B--2---:R-:W-:Y:S01]  /*4040*/  UIADD3 UR4, UPT, UPT, UR31, 0xd0, URZ ;  /* 0x000000d01f047890 */ /* 0x004fe2000fffe0ff */
[----:B------:R-:W-:-:S08]  /*4050*/  UMOV UR22, UR27 ;  /* 0x0000001b00167c82 */ /* 0x000fd00008000000 */
[----:B------:R2:W-:Y:S01]  /*4060*/  UTCBAR.2CTA.MULTICAST [UR4], URZ, UR42 ;  /* 0x000000ff040073e9 */ /* 0x0005e2000820082a */
[----:B------:R-:W-:Y:S02]  /*4070*/  NOP ;  /* 0x0000000000007918 */ /* 0x000fe40000000000 */
.L_x_70:
[----:B--2---:R-:W-:Y:S01]  /*4080*/  UIADD3 UR4, UPT, UPT, UR32, 0x1, URZ ;  /* 0x0000000120047890 */ /* 0x004fe2000fffe0ff */
[----:B------:R-:W-:-:S03]  /*4090*/  ISETP.NE.AND P0, PT, R8, 0x2, PT ;  /* 0x000000020800780c */ /* 0x000fc60003f05270 */
[----:B------:R-:W-:Y:S01]  /*40a0*/  UISETP.NE.AND UP0, UPT, UR4, 0x4, UPT ;  /* 0x000000040400788c */ /* 0x000fe2000bf05270 */
[----:B-1----:R-:W-:Y:S02]  /*40b0*/  SEL R0, RZ, 0x1, P0 ;  /* 0x00000001ff007807 */ /* 0x002fe40000000000 */
[----:B------:R-:W-:Y:S01]  /*40c0*/  SEL R8, R8, RZ, P0 ;  /* 0x000000ff08087207 */ /* 0x000fe20000000000 */
[----:B------:R-:W-:Y:S01]  /*40d0*/  USEL UR5, URZ, 0x1, UP0 ;  /* 0x00000001ff057887 */ /* 0x000fe20008000000 */
[----:B------:R-:W-:Y:S01]  /*40e0*/  LOP3.LUT R3, R3, R0, RZ, 0x3c, !PT ;  /* 0x0000000003037212 */ /* 0x000fe200078e3cff */
[----:B------:R-:W-:-:S04]  /*40f0*/  USEL UR32, UR4, URZ, UP0 ;  /* 0x000000ff04207287 */ /* 0x000fc80008000000 */
[----:B------:R-:W-:Y:S01]  /*4100*/  LOP3.LUT R9, R9, UR5, RZ, 0x3c, !PT ;  /* 0x0000000509097c12 */ /* 0x000fe2000f8e3cff */
[----:B------:R-:W-:Y:S07]  /*4110*/  @P1 BRA `(.L_x_76) ;  /* 0xfffffff800881947 */ /* 0x000fee000383ffff */
[----:B------:R-:W1:Y:S01]  /*4120*/  S2UR UR8, SR_CgaCtaId ;  /* 0x00000000000879c3 */ /* 0x000e620000008800 */
[----:B------:R-:W-:Y:S01]  /*4130*/  ELECT P0, URZ, PT ;  /* 0x0000000000ff782f */ /* 0x000fe20003800000 */
[----:B------:R-:W-:Y:S01]  /*4140*/  HFMA2 R0, -RZ, RZ, 0, 5.9604644775390625e-08 ;  /* 0x00000001ff007431 */ /* 0x000fe200000001ff */
[----:B------:R-:W-:-:S05]  /*4150*/  UMOV UR4, 0x40 ;  /* 0x0000004000047882 */ /* 0x000fca0000000000 */
[----:B------:R-:W-:Y:S01]  /*4160*/  UVIRTCOUNT.DEALLOC.SMPOOL 0x80 ;  /* 0x000000800000784c */ /* 0x000fe20000000000 */
[----:B------:R-:W-:Y:S02]  /*4170*/  UISETP.NE.AND UP1, UPT, UR46, URZ, UPT ;  /* 0x000000ff2e00728c */ /* 0x000fe4000bf25270 */
[----:B-1----:R-:W-:-:S09]  /*4180*/  ULEA UR8, UR8, UR4, 0x18 ;  /* 0x0000000408087291 */ /* 0x002fd2000f8ec0ff */
[----:B------:R1:W-:Y:S01]  /*4190*/  @P0 STS.U8 [UR8+0x1c], R0 ;  /* 0x00001c00ff000988 */ /* 0x0003e20008000008 */
[----:B------:R-:W-:Y:S05]  /*41a0*/  BRA.U UP1, `(.L_x_77) ;  /* 0x0000000101a07547 */ /* 0x000fea000b800000 */
[----:B------:R-:W-:Y:S01]  /*41b0*/  UIADD3 UR7, UPT, UPT, UR26, 0xf0, URZ ;  /* 0x000000f01a077890 */ /* 0x000fe2000fffe0ff */
[----:B------:R-:W-:-:S03]  /*41c0*/  SHF.L.U32 R2, R9, 0x1f, RZ ;  /* 0x0000001f09027819 */ /* 0x000fc600000006ff */
[----:B------:R-:W-:-:S09]  /*41d0*/  ULEA UR4, UR32, UR7, 0x3 ;  /* 0x0000000720047291 */ /* 0x000fd2000f8e18ff */
[----:B------:R-:W2:Y:S02]  /*41e0*/  SYNCS.PHASECHK.TRANS64.TRYWAIT P0, [UR4], R2 ;  /* 0x00000002ff0075a7 */ /* 0x000ea40008001104 */
[----:B--2---:R-:W-:Y:S05]  /*41f0*/  @!P0 BRA `(.L_x_78) ;  /* 0x0000005400648947 */ /* 0x004fea0003800000 */
.L_x_178:
        /* <DEDUP_REMOVED lines=9> */
.L_x_180:
        /* <DEDUP_REMOVED lines=9> */
.L_x_182:
[----:B------:R-:W-:-:S04]  /*4320*/  UIADD3 UR4, UPT, UPT, UR4, 0x1, URZ ;  /* 0x0000000104047890 */ /* 0x000fc8000fffe0ff */
[----:B------:R-:W-:-:S04]  /*4330*/  UISETP.NE.AND UP0, UPT, UR4, 0x4, UPT ;  /* 0x000000040400788c */ /* 0x000fc8000bf05270 */
[----:B------:R-:W-:Y:S02]  /*4340*/  USEL UR5, URZ, 0x1, UP0 ;  /* 0x00000001ff057887 */ /* 0x000fe40008000000 */
[----:B------:R-:W-:-:S04]  /*4350*/  USEL UR4, UR4, URZ, UP0 ;  /* 0x000000ff04047287 */ /* 0x000fc80008000000 */
[----:B------:R-:W-:Y:S01]  /*4360*/  ULEA UR4, UR4, UR7, 0x3 ;  /* 0x0000000704047291 */ /* 0x000fe2000f8e18ff */
[----:B------:R-:W-:-:S04]  /*4370*/  LOP3.LUT R2, R2, UR5, RZ, 0x3c, !PT ;  /* 0x0000000502027c12 */ /* 0x000fc8000f8e3cff */
[----:B------:R-:W-:Y:S01]  /*4380*/  SHF.L.U32 R2, R2, 0x1f, RZ ;  /* 0x0000001f02027819 */ /* 0x000fe200000006ff */
[----:B-1----:R-:W-:-:S04]  /*4390*/  IMAD.U32 R0, RZ, RZ, UR4 ;  /* 0x00000004ff007e24 */ /* 0x002fc8000f8e00ff */
[----:B------:R1:W2:Y:S03]  /*43a0*/  SYNCS.PHASECHK.TRANS64.TRYWAIT P0, [R0+URZ], R2 ;  /* 0x00000002000075a7 */ /* 0x0002a600080011ff */
[----:B--2---:R-:W-:Y:S05]  /*43b0*/  @!P0 NANOSLEEP.SYNCS 0x989680 ;  /* 0x009896800000895d */ /* 0x004fea0003900000 */
[----:B------:R-:W2:Y:S02]  /*43c0*/  @!P0 SYNCS.PHASECHK.TRANS64 P0, [R0+URZ], R2 ;  /* 0x00000002000085a7 */ /* 0x000ea400080010ff */
[----:B--2---:R-:W-:Y:S05]  /*43d0*/  @P0 BRA `(.L_x_81) ;  /* 0x0000000000200947 */ /* 0x004fea0003800000 */
.L_x_82:
[----:B--2---:R2:W4:Y:S02]  /*43e0*/  SYNCS.PHASECHK.TRANS64.TRYWAIT P0, [R0+URZ], R2 ;  /* 0x00000002000075a7 */ /* 0x00452400080011ff */
[----:B----4-:R-:W-:Y:S05]  /*43f0*/  @!P0 NANOSLEEP.SYNCS 0x989680 ;  /* 0x009896800000895d */ /* 0x010fea0003900000 */
[----:B------:R-:W4:Y:S02]  /*4400*/  @!P0 SYNCS.PHASECHK.TRANS64 P0, [R0+URZ], R2 ;  /* 0x00000002000085a7 */ /* 0x000f2400080010ff */
[----:B----4-:R-:W-:Y:S05]  /*4410*/  @!P0 BRA `(.L_x_82) ;  /* 0xfffffffc00f08947 */ /* 0x010fea000383ffff */
[----:B------:R-:W-:Y:S05]  /*4420*/  BRA `(.L_x_81) ;  /* 0x00000000000c7947 */ /* 0x000fea0003800000 */
.L_x_77:
[----:B------:R-:W-:-:S04]  /*4430*/  UIADD3 UR4, UPT, UPT, UR26, 0x130, URZ ;  /* 0x000001301a047890 */ /* 0x000fc8000fffe0ff */
[----:B------:R-:W-:-:S09]  /*4440*/  UPRMT UR4, UR48, 0x654, UR4 ;  /* 0x0000065430047896 */ /* 0x000fd20008000004 */
[----:B------:R-:W-:Y:S03]  /*4450*/  SYNCS.ARRIVE.TRANS64.RED.A1T0 RZ, [UR4], RZ ;  /* 0x000000ffffff79a7 */ /* 0x000fe60008100404 */
.L_x_81:
[----:B-12---:R-:W-:Y:S01]  /*4460*/  SHF.L.U32 R2, RZ, 0x1f, RZ ;  /* 0x0000001fff027819 */ /* 0x006fe200000006ff */
[----:B------:R-:W-:Y:S01]  /*4470*/  UIADD3 UR4, UPT, UPT, UR26, 0x130, URZ ;  /* 0x000001301a047890 */ /* 0x000fe2000fffe0ff */
[----:B------:R-:W-:Y:S02]  /*4480*/  PLOP3.LUT P0, PT, PT, PT, UP1, 0x80, 0x8 ;  /* 0x000000000008781c */ /* 0x000fe40003f0f018 */
[----:B------:R-:W1:Y:S02]  /*4490*/  SYNCS.PHASECHK.TRANS64.TRYWAIT P1, [UR26+0x130], R2 ;  /* 0x00013002ff0075a7 */ /* 0x000e64000802111a */
[----:B-1----:R-:W-:Y:S09]  /*44a0*/  @!P1 BRA `(.L_x_83) ;  /* 0x0000005400009947 */ /* 0x002ff20003800000 */
.L_x_184:
[----:B------:R-:W-:Y:S01]  /*44b0*/  @!UP1 UPRMT UR4, UR48, 0x654, UR4 ;  /* 0x0000065430049896 */ /* 0x000fe20008000004 */
[----:B------:R-:W-:Y:S01]  /*44c0*/  UMOV UR5, 0xffff ;  /* 0x0000ffff00057882 */ /* 0x000fe20000000000 */
[----:B------:R-:W-:-:S07]  /*44d0*/  UMOV UR6, 0x1 ;  /* 0x0000000100067882 */ /* 0x000fce0000000000 */
[----:B------:R-:W-:Y:S01]  /*44e0*/  @!P0 SYNCS.ARRIVE.TRANS64.RED.A1T0 RZ, [UR4], RZ ;  /* 0x000000ffffff89a7 */ /* 0x000fe20008100404 */
[----:B------:R-:W-:Y:S01]  /*44f0*/  NOP ;  /* 0x0000000000007918 */ /* 0x000fe20000000000 */
[----:B-1----:R-:W1:Y:S01]  /*4500*/  LDS R0, [UR8+0x14] ;  /* 0x00001408ff007984 */ /* 0x002e620008000800 */
[----:B------:R-:W-:-:S04]  /*4510*/  ULOP3.LUT UR4, UR44, 0xffff, URZ, 0xc0, !UPT ;  /* 0x0000ffff2c047892 */ /* 0x000fc8000f8ec0ff */
[----:B------:R-:W-:-:S04]  /*4520*/  USHF.R.U32.HI UR4, URZ, 0x5, UR4 ;  /* 0x00000005ff047899 */ /* 0x000fc80008011604 */
[----:B------:R-:W-:Y:S02]  /*4530*/  USHF.L.U32 UR5, UR5, UR4, URZ ;  /* 0x0000000405057299 */ /* 0x000fe400080006ff */
[----:B------:R-:W-:-:S04]  /*4540*/  USHF.L.U32 UR4, UR6, UR4, URZ ;  /* 0x0000000406047299 */ /* 0x000fc800080006ff */
[----:B-1----:R-:W-:-:S04]  /*4550*/  LOP3.LUT R0, R0, UR5, RZ, 0xc0, !PT ;  /* 0x0000000500007c12 */ /* 0x002fc8000f8ec0ff */
[----:B------:R-:W-:-:S13]  /*4560*/  ISETP.NE.AND P0, PT, R0, UR5, PT ;  /* 0x0000000500007c0c */ /* 0x000fda000bf05270 */
[----:B------:R-:W-:Y:S05]  /*4570*/  @P0 BRA `(.L_x_84) ;  /* 0x0000000000580947 */ /* 0x000fea0003800000 */
[----:B------:R-:W1:Y:S02]  /*4580*/  LDS R0, [UR8+0x18] ;  /* 0x00001808ff007984 */ /* 0x000e640008000800 */
[----:B-1----:R-:W-:-:S04]  /*4590*/  LOP3.LUT R0, R0, UR4, RZ, 0xc0, !PT ;  /* 0x0000000400007c12 */ /* 0x002fc8000f8ec0ff */
[----:B------:R-:W-:-:S13]  /*45a0*/  ISETP.NE.AND P0, PT, R0, UR4, PT ;  /* 0x0000000400007c0c */ /* 0x000fda000bf05270 */
[----:B------:R-:W-:Y:S05]  /*45b0*/  @P0 BRA `(.L_x_85) ;  /* 0x00000000003c0947 */ /* 0x000fea0003800000 */
[----:B------:R-:W1:Y:S01]  /*45c0*/  S2R R2, SR_LANEID ;  /* 0x0000000000027919 */ /* 0x000e620000000000 */
[----:B------:R-:W-:-:S06]  /*45d0*/  ULOP3.LUT UR5, URZ, UR5, URZ, 0x33, !UPT ;  /* 0x00000005ff057292 */ /* 0x000fcc000f8e33ff */
[----:B------:R-:W-:-:S04]  /*45e0*/  IMAD.U32 R0, RZ, RZ, UR5 ;  /* 0x00000005ff007e24 */ /* 0x000fc8000f8e00ff */
[----:B------:R2:W4:Y:S02]  /*45f0*/  REDUX UR7, R0 ;  /* 0x00000000000773c4 */ /* 0x0005240000000000 */
[----:B------:R1:W-:Y:S01]  /*4600*/  UTCATOMSWS.AND URZ, UR5 ;  /* 0x0000000500ff79e3 */ /* 0x0003e20008000000 */
[----:B--2---:R-:W-:Y:S01]  /*4610*/  LOP3.LUT R0, RZ, UR4, RZ, 0x33, !PT ;  /* 0x00000004ff007c12 */ /* 0x004fe2000f8e33ff */
[----:B------:R-:W-:Y:S02]  /*4620*/  VOTEU.ANY UR4, UPT, PT ;  /* 0x0000000000047886 */ /* 0x000fe400038e0100 */
[----:B------:R-:W-:Y:S02]  /*4630*/  UFLO.U32 UR4, UR4 ;  /* 0x00000004000472bd */ /* 0x000fe400080e0000 */
[----:B------:R-:W2:Y:S04]  /*4640*/  REDUX UR6, R0 ;  /* 0x00000000000673c4 */ /* 0x000ea80000000000 */
[----:B-1----:R-:W-:-:S02]  /*4650*/  ISETP.EQ.U32.AND P0, PT, R2, UR4, PT ;  /* 0x0000000402007c0c */ /* 0x002fc4000bf02070 */
[----:B----4-:R-:W-:-:S11]  /*4660*/  MOV R2, UR7 ;  /* 0x0000000700027c02 */ /* 0x010fd60008000f00 */
[----:B------:R1:W-:Y:S01]  /*4670*/  @P0 ATOMS.AND RZ, [UR8+0x14], R2 ;  /* 0x00001402ffff098c */ /* 0x0003e2000a800008 */
[----:B--2---:R-:W-:-:S05]  /*4680*/  IMAD.U32 R0, RZ, RZ, UR6 ;  /* 0x00000006ff007e24 */ /* 0x004fca000f8e00ff */
[----:B------:R1:W-:Y:S01]  /*4690*/  @P0 ATOMS.AND RZ, [UR8+0x18], R0 ;  /* 0x00001800ffff098c */ /* 0x0003e2000a800008 */
[----:B------:R-:W-:Y:S05]  /*46a0*/  BRA `(.L_x_86) ;  /* 0x0000000000147947 */ /* 0x000fea0003800000 */
.L_x_85:
[----:B------:R-:W-:Y:S02]  /*46b0*/  MOV R2, 0x46d0 ;  /* 0x000046d000027802 */ /* 0x000fe40000000f00 */
[----:B---3-5:R-:W-:Y:S05]  /*46c0*/  CALL.REL.NOINC `($__internal_0_$__cuda_sm10x_tcgen05_guardrail_trap_col_being_dealloced_not_returned_by_alloc) ;  /* 0x0000005400e07944 */ /* 0x028fea0003c00000 */
[----:B------:R-:W-:Y:S05]  /*46d0*/  BRA `(.L_x_86) ;  /* 0x0000000000087947 */ /* 0x000fea0003800000 */
.L_x_84:
[----:B------:R-:W-:Y:S02]  /*46e0*/  MOV R2, 0x4700 ;  /* 0x0000470000027802 */ /* 0x000fe40000000f00 */
[----:B---3-5:R-:W-:Y:S05]  /*46f0*/  CALL.REL.NOINC `($__internal_2_$__cuda_sm10x_tcgen05_guardrail_trap_unallocated_columns_being_dealloced) ;  /* 0x0000005400ec7944 */ /* 0x028fea0003c00000 */
.L_x_86:
[----:B------:R-:W-:Y:S01]  /*4700*/  NOP ;  /* 0x0000000000007918 */ /* 0x000fe20000000000 */
[----:B------:R-:W-:Y:S05]  /*4710*/  EXIT ;  /* 0x000000000000794d */ /* 0x000fea0003800000 */
.L_x_57:
[----:B------:R-:W-:-:S09]  /*4720*/  UISETP.NE.OR UP0, UPT, UR25, 0x3, !UP5 ;  /* 0x000000031900788c */ /* 0x000fd2000ef05670 */
[----:B------:R-:W-:Y:S05]  /*4730*/  BRA.U UP0, `(.L_x_87) ;  /* 0x0000001100b87547 */ /* 0x000fea000b800000 */
[----:B------:R-:W2:Y:S01]  /*4740*/  LDCU UR31, c[0x0][0x370] ;  /* 0x00006e00ff1f77ac */ /* 0x000ea20008000800 */
[----:B------:R-:W3:Y:S01]  /*4750*/  LDC.64 R16, c[0x0][0x348] ;  /* 0x0000d200ff107b82 */ /* 0x000ee20000000a00 */
[----:B------:R-:W-:Y:S02]  /*4760*/  HFMA2 R13, -RZ, RZ, 0, 0 ;  /* 0x00000000ff0d7431 */ /* 0x000fe400000001ff */
[----:B------:R-:W-:Y:S01]  /*4770*/  IMAD.MOV.U32 R15, RZ, RZ, 0x1 ;  /* 0x00000001ff0f7424 */ /* 0x000fe200078e00ff */
[----:B------:R-:W2:Y:S01]  /*4780*/  LDCU.128 UR48, c[0x0][0xb10] ;  /* 0x00016200ff3077ac */ /* 0x000ea20008000c00 */
[----:B------:R-:W-:Y:S01]  /*4790*/  IMAD.MOV.U32 R14, RZ, RZ, RZ ;  /* 0x000000ffff0e7224 */ /* 0x000fe200078e00ff */
[----:B------:R-:W-:Y:S01]  /*47a0*/  MOV R7, 0x1000 ;  /* 0x0000100000077802 */ /* 0x000fe20000000f00 */
[----:B------:R-:W4:Y:S01]  /*47b0*/  LDCU UR30, c[0x0][0x374] ;  /* 0x00006e80ff1e77ac */ /* 0x000f220008000800 */
[----:B------:R-:W1:Y:S01]  /*47c0*/  LDC.64 R2, c[0x0][0x888] ;  /* 0x00022200ff027b82 */ /* 0x000e620000000a00 */
[----:B------:R-:W4:Y:S01]  /*47d0*/  LDCU UR15, c[0x0][0xb0c] ;  /* 0x00016180ff0f77ac */ /* 0x000f220008000800 */
[----:B------:R-:W3:Y:S06]  /*47e0*/  LDCU UR46, c[0x0][0xb20] ;  /* 0x00016400ff2e77ac */ /* 0x000eec0008000800 */
[----:B------:R-:W1:Y:S01]  /*47f0*/  LDC.64 R4, c[0x0][0x890] ;  /* 0x00022400ff047b82 */ /* 0x000e620000000a00 */
[----:B------:R-:W3:Y:S01]  /*4800*/  LDCU UR4, c[0x0][0xb30] ;  /* 0x00016600ff0477ac */ /* 0x000ee20008000800 */
[----:B------:R-:W-:Y:S01]  /*4810*/  UMOV UR21, 0x400 ;  /* 0x0000040000157882 */ /* 0x000fe20000000000 */
[----:B--2---:R-:W-:-:S02]  /*4820*/  UIMAD.WIDE.U32 UR6, UR31, UR48, URZ ;  /* 0x000000301f0672a5 */ /* 0x004fc4000f8e00ff */
[----:B----4-:R-:W-:Y:S02]  /*4830*/  UIMAD.WIDE.U32 UR8, UR30, UR51, URZ ;  /* 0x000000331e0872a5 */ /* 0x010fe4000f8e00ff */
[----:B------:R-:W-:Y:S02]  /*4840*/  ULEA UR21, UR47, UR21, 0x18 ;  /* 0x000000152f157291 */ /* 0x000fe4000f8ec0ff */
[----:B------:R-:W-:Y:S02]  /*4850*/  UPLOP3.LUT UP2, UPT, UPT, UPT, UPT, 0x40, 0x4 ;  /* 0x000000000004789c */ /* 0x000fe40003f4e870 */
[----:B------:R-:W-:Y:S01]  /*4860*/  UIADD3 UR37, UPT, UPT, UR21, 0x78, URZ ;  /* 0x0000007815257890 */ /* 0x000fe2000fffe0ff */
[----:B------:R-:W-:Y:S01]  /*4870*/  UMOV UR6, UR7 ;  /* 0x0000000700067c82 */ /* 0x000fe20008000000 */
[----:B------:R-:W-:Y:S01]  /*4880*/  UMOV UR38, UR9 ;  /* 0x0000000900267c82 */ /* 0x000fe20008000000 */
[----:B------:R-:W-:Y:S02]  /*4890*/  UISETP.GE.AND UP0, UPT, UR45, 0x1, UPT ;  /* 0x000000012d00788c */ /* 0x000fe4000bf06270 */
[----:B------:R-:W-:Y:S01]  /*48a0*/  UISETP.NE.AND UP4, UPT, UR45, 0x1, UPT ;  /* 0x000000012d00788c */ /* 0x000fe2000bf85270 */
[----:B------:R-:W2:Y:S01]  /*48b0*/  LDCU.64 UR22, c[0x0][0xb28] ;  /* 0x00016500ff1677ac */ /* 0x000ea20008000a00 */
[----:B------:R-:W-:-:S02]  /*48c0*/  UISETP.NE.AND UP6, UPT, UR15, 0x1, UPT ;  /* 0x000000010f00788c */ /* 0x000fc4000bfc5270 */
[----:B------:R-:W-:Y:S02]  /*48d0*/  UISETP.NE.AND UP5, UPT, UR50, 0x1, UPT ;  /* 0x000000013200788c */ /* 0x000fe4000bfa5270 */
[----:B------:R-:W-:Y:S02]  /*48e0*/  UIADD3 UR41, UPT, UPT, UR21, 0x60, URZ ;  /* 0x0000006015297890 */ /* 0x000fe4000fffe0ff */
[----:B------:R-:W-:Y:S02]  /*48f0*/  UIADD3 UR33, UPT, UPT, UR21, 0x68, URZ ;  /* 0x0000006815217890 */ /* 0x000fe4000fffe0ff */
[----:B------:R-:W-:Y:S02]  /*4900*/  UIADD3 UR25, UPT, UPT, UR21, 0x70, URZ ;  /* 0x0000007015197890 */ /* 0x000fe4000fffe0ff */
[----:B------:R-:W-:Y:S02]  /*4910*/  UPRMT UR37, UR47, 0x654, UR37 ;  /* 0x000006542f257896 */ /* 0x000fe40008000025 */
[----:B------:R-:W-:-:S02]  /*4920*/  USHF.R.U32.HI UR39, URZ, UR49, UR6 ;  /* 0x00000031ff277299 */ /* 0x000fc40008011606 */
[----:B---3--:R-:W-:Y:S02]  /*4930*/  USHF.R.U32.HI UR38, URZ, UR46, UR38 ;  /* 0x0000002eff267299 */ /* 0x008fe40008011626 */
[----:B------:R-:W-:-:S11]  /*4940*/  UISETP.NE.AND UP3, UPT, UR4, 0x1, UPT ;  /* 0x000000010400788c */ /* 0x000fd6000bf65270 */
.L_x_98:
[C---:B------:R-:W-:Y:S02]  /*4950*/  LEA R12, R14.reuse, UR21, 0x3 ;  /* 0x000000150e0c7c11 */ /* 0x040fe4000f8e18ff */
[----:B------:R-:W-:Y:S02]  /*4960*/  SHF.L.U32 R0, R13, 0x1f, RZ ;  /* 0x0000001f0d007819 */ /* 0x000fe400000006ff */
[----:B------:R-:W-:Y:S02]  /*4970*/  LEA R8, R14, UR21, 0x4 ;  /* 0x000000150e087c11 */ /* 0x000fe4000f8e20ff */
[----:B---3--:R-:W3:Y:S02]  /*4980*/  SYNCS.PHASECHK.TRANS64.TRYWAIT P0, [R12+URZ+0xb0], R0 ;  /* 0x0000b0000c0075a7 */ /* 0x008ee400080011ff */
[----:B---3--:R-:W-:Y:S05]  /*4990*/  @!P0 BRA `(.L_x_88) ;  /* 0x0000004c00dc8947 */ /* 0x008fea0003800000 */
.L_x_185:
[----:B------:R-:W4:Y:S01]  /*49a0*/  LDS.128 R8, [R8+0x140] ;  /* 0x0001400008087984 */ /* 0x000f220000000c00 */
[----:B------:R-:W-:Y:S01]  /*49b0*/  UISETP.GE.AND UP0, UPT, UR45, 0x1, UPT ;  /* 0x000000012d00788c */ /* 0x000fe2000bf06270 */
[----:B------:R-:W-:Y:S01]  /*49c0*/  @!PT LDS RZ, [RZ] ;  /* 0x00000000fffff984 */ /* 0x000fe20000000800 */
[----:B------:R-:W-:Y:S01]  /*49d0*/  @!PT LDS RZ, [RZ] ;  /* 0x00000000fffff984 */ /* 0x000fe20000000800 */
[----:B------:R-:W-:Y:S01]  /*49e0*/  @!PT LDS RZ, [RZ] ;  /* 0x00000000fffff984 */ /* 0x000fe20000000800 */
[----:B------:R-:W-:Y:S01]  /*49f0*/  @!PT LDS RZ, [RZ] ;  /* 0x00000000fffff984 */ /* 0x000fe20000000800 */
[----:B------:R1:W-:Y:S06]  /*4a00*/  MEMBAR.ALL.CTA ;  /* 0x0000000000007992 */ /* 0x0003ec0000008000 */
[----:B-1----:R-:W1:Y:S01]  /*4a10*/  FENCE.VIEW.ASYNC.S ;  /* 0x00000000000073c6 */ /* 0x002e620000000000 */
[----:B----4-:R-:W-:Y:S11]  /*4a20*/  LOP3.LUT P0, RZ, R10, 0x1, RZ, 0xc0, !PT ;  /* 0x000000010aff7812 */ /* 0x010ff6000780c0ff */
[----:B------:R-:W-:Y:S02]  /*4a30*/  @!UPT UIADD3 URZ, UPT, UPT, URZ, URZ, URZ ;  /* 0x000000fffffff290 */ /* 0x000fe4000fffe0ff */
[----:B-1----:R-:W-:Y:S01]  /*4a40*/  VOTEU.ANY UP1, P0 ;  /* 0x0000000000ff7886 */ /* 0x002fe20000020100 */
[----:B------:R-:W-:Y:S11]  /*4a50*/  PLOP3.LUT P0, PT, PT, PT, UP1, 0x80, 0x8 ;  /* 0x000000000008781c */ /* 0x000ff60003f0f018 */
[----:B------:R-:W-:Y:S02]  /*4a60*/  @!UPT UIADD3 URZ, UPT, UPT, URZ, URZ, URZ ;  /* 0x000000fffffff290 */ /* 0x000fe4000fffe0ff */
[----:B---3--:R-:W-:Y:S02]  /*4a70*/  @P0 SHF.R.U32.HI R0, RZ, 0x10, R9 ;  /* 0x00000010ff000819 */ /* 0x008fe40000011609 */
[----:B------:R-:W-:Y:S02]  /*4a80*/  @P0 MOV R6, R8 ;  /* 0x0000000800060202 */ /* 0x000fe40000000f00 */
[----:B------:R-:W-:Y:S01]  /*4a90*/  @P0 R2UR UR4, R0 ;  /* 0x00000000000402ca */ /* 0x000fe200000e0000 */
[----:B------:R-:W-:Y:S01]  /*4aa0*/  VIADD R0, R12, 0xc0 ;  /* 0x000000c00c007836 */ /* 0x000fe20000000000 */
[----:B------:R-:W-:Y:S02]  /*4ab0*/  @P0 LOP3.LUT R8, R9, 0xffff, RZ, 0xc0, !PT ;  /* 0x0000ffff09080812 */ /* 0x000fe400078ec0ff */
[----:B------:R-:W-:Y:S02]  /*4ac0*/  @P0 R2UR UR6, R6 ;  /* 0x00000000060602ca */ /* 0x000fe400000e0000 */
[----:B------:R-:W-:Y:S02]  /*4ad0*/  PRMT R0, RZ, 0x654, R0 ;  /* 0x00000654ff007816 */ /* 0x000fe40000000000 */
[----:B------:R-:W-:Y:S02]  /*4ae0*/  @P0 R2UR UR5, R8 ;  /* 0x00000000080502ca */ /* 0x000fe400000e0000 */
[----:B------:R1:W-:Y:S03]  /*4af0*/  SYNCS.ARRIVE.TRANS64.RED.A1T0 RZ, [R0+URZ], RZ ;  /* 0x000000ff00ff79a7 */ /* 0x0003e600081004ff */
[----:B------:R-:W-:Y:S04]  /*4b00*/  @UP1 UMOV UR29, UR4 ;  /* 0x00000004001d1c82 */ /* 0x000fe80008000000 */
[----:B------:R-:W-:Y:S04]  /*4b10*/  @UP1 UMOV UR14, UR6 ;  /* 0x00000006000e1c82 */ /* 0x000fe80008000000 */
[----:B------:R-:W-:Y:S01]  /*4b20*/  @UP1 UMOV UR13, UR5 ;  /* 0x00000005000d1c82 */ /* 0x000fe20008000000 */
[----:B------:R-:W-:Y:S05]  /*4b30*/  BRA.U !UP0, `(.L_x_89) ;  /* 0x0000000108a47547 */ /* 0x000fea000b800000 */
[----:B------:R-:W-:Y:S02]  /*4b40*/  UIMAD.WIDE.U32 UR16, UR13, UR51, URZ ;  /* 0x000000330d1072a5 */ /* 0x000fe4000f8e00ff */
[----:B------:R-:W-:Y:S02]  /*4b50*/  UIMAD.WIDE.U32 UR18, UR14, UR48, URZ ;  /* 0x000000300e1272a5 */ /* 0x000fe4000f8e00ff */
[----:B------:R-:W-:Y:S02]  /*4b60*/  USEL UR4, UR30, UR38, !UP5 ;  /* 0x000000261e047287 */ /* 0x000fe4000e800000 */
[----:B------:R-:W-:Y:S02]  /*4b70*/  USEL UR7, UR31, UR39, !UP6 ;  /* 0x000000271f077287 */ /* 0x000fe4000f000000 */
[----:B--2---:R-:W-:Y:S02]  /*4b80*/  UIMAD.WIDE.U32 UR8, UR4, UR22, URZ ;  /* 0x00000016040872a5 */ /* 0x004fe4000f8e00ff */
[----:B------:R-:W-:Y:S01]  /*4b90*/  UIMAD.WIDE.U32 UR10, UR7, UR22, URZ ;  /* 0x00000016070a72a5 */ /* 0x000fe2000f8e00ff */
[----:B------:R-:W-:Y:S02]  /*4ba0*/  UMOV UR5, UR17 ;  /* 0x0000001100057c82 */ /* 0x000fe40008000000 */
[----:B------:R-:W-:Y:S03]  /*4bb0*/  USHF.R.U32.HI UR6, URZ, UR46, UR5 ;  /* 0x0000002eff067299 */ /* 0x000fe60008011605 */
[----:B------:R-:W-:Y:S01]  /*4bc0*/  UMOV UR5, UR19 ;  /* 0x0000001300057c82 */ /* 0x000fe20008000000 */
[----:B------:R-:W-:Y:S02]  /*4bd0*/  USEL UR6, UR13, UR6, !UP5 ;  /* 0x000000060d067287 */ /* 0x000fe4000e800000 */
[----:B------:R-:W-:Y:S03]  /*4be0*/  USHF.R.U32.HI UR12, URZ, UR49, UR5 ;  /* 0x00000031ff0c7299 */ /* 0x000fe60008011605 */
[----:B------:R-:W-:Y:S02]  /*4bf0*/  UMOV UR5, UR9 ;  /* 0x0000000900057c82 */ /* 0x000fe40008000000 */
[----:B------:R-:W-:Y:S03]  /*4c00*/  @UP4 USHF.R.U32.HI UR4, URZ, UR23, UR5 ;  /* 0x00000017ff044299 */ /* 0x000fe60008011605 */
[----:B------:R-:W-:Y:S01]  /*4c10*/  UMOV UR5, UR11 ;  /* 0x0000000b00057c82 */ /* 0x000fe20008000000 */
[----:B------:R-:W-:Y:S02]  /*4c20*/  UIMAD UR4, UR45, UR4, URZ ;  /* 0x000000042d0472a4 */ /* 0x000fe4000f8e02ff */
[----:B------:R-:W-:Y:S02]  /*4c30*/  @UP4 USHF.R.U32.HI UR7, URZ, UR23, UR5 ;  /* 0x00000017ff074299 */ /* 0x000fe40008011605 */
[----:B------:R-:W-:Y:S02]  /*4c40*/  UIMAD.WIDE.U32 UR10, UR6, UR22, URZ ;  /* 0x00000016060a72a5 */ /* 0x000fe4000f8e00ff */
[----:B------:R-:W-:Y:S02]  /*4c50*/  USEL UR5, UR14, UR12, !UP6 ;  /* 0x0000000c0e057287 */ /* 0x000fe4000f000000 */
[----:B------:R-:W-:Y:S02]  /*4c60*/  UIMAD UR8, UR45, UR7, URZ ;  /* 0x000000072d0872a4 */ /* 0x000fe4000f8e02ff */
[----:B------:R-:W-:Y:S03]  /*4c70*/  UISETP.GE.AND UP0, UPT, UR6, UR4, UPT ;  /* 0x000000040600728c */ /* 0x000fe6000bf06270 */
[----:B------:R-:W-:Y:S01]  /*4c80*/  UMOV UR4, UR11 ;  /* 0x0000000b00047c82 */ /* 0x000fe20008000000 */
[----:B------:R-:W-:Y:S02]  /*4c90*/  UISETP.GE.OR UP0, UPT, UR5, UR8, UP0 ;  /* 0x000000080500728c */ /* 0x000fe40008706670 */
[----:B------:R-:W-:Y:S02]  /*4ca0*/  USHF.R.U32.HI UR4, URZ, UR23, UR4 ;  /* 0x00000017ff047299 */ /* 0x000fe40008011604 */
[----:B------:R-:W-:Y:S02]  /*4cb0*/  UIMAD.WIDE.U32 UR8, UR5, UR22, URZ ;  /* 0x00000016050872a5 */ /* 0x000fe4000f8e00ff */
[----:B------:R-:W-:Y:S04]  /*4cc0*/  USEL UR10, UR6, UR4, !UP4 ;  /* 0x00000004060a7287 */ /* 0x000fe8000e000000 */
[----:B------:R-:W-:Y:S01]  /*4cd0*/  UIADD3 UR11, UPT, UPT, -UR10, URZ, URZ ;  /* 0x000000ff0a0b7290 */ /* 0x000fe2000fffe1ff */
[----:B------:R-:W-:Y:S02]  /*4ce0*/  @!UP0 UMOV UR4, UR9 ;  /* 0x0000000900048c82 */ /* 0x000fe40008000000 */
[----:B------:R-:W-:Y:S02]  /*4cf0*/  @!UP0 USHF.R.U32.HI UR4, URZ, UR23, UR4 ;  /* 0x00000017ff048299 */ /* 0x000fe40008011604 */
[----:B------:R-:W-:Y:S02]  /*4d00*/  UIMAD UR8, UR45, UR11, UR6 ;  /* 0x0000000b2d0872a4 */ /* 0x000fe4000f8e0206 */
[----:B------:R-:W-:Y:S04]  /*4d10*/  @!UP0 USEL UR4, UR5, UR4, !UP4 ;  /* 0x0000000405048287 */ /* 0x000fe8000e000000 */
[----:B------:R-:W-:Y:S02]  /*4d20*/  @!UP0 UIMAD UR7, UR7, UR8, UR4 ;  /* 0x00000008070782a4 */ /* 0x000fe4000f8e0204 */
[----:B------:R-:W-:Y:S02]  /*4d30*/  @!UP0 UIADD3 UR9, UPT, UPT, UR10, -UR4, URZ ;  /* 0x800000040a098290 */ /* 0x000fe4000fffe0ff */
[----:B------:R-:W-:Y:S02]  /*4d40*/  UIADD3 UR8, UPT, UPT, -UR6, URZ, URZ ;  /* 0x000000ff06087290 */ /* 0x000fe4000fffe1ff */
[----:B------:R-:W-:Y:S02]  /*4d50*/  UIADD3 UR4, UPT, UPT, -UR5, URZ, URZ ;  /* 0x000000ff05047290 */ /* 0x000fe4000fffe1ff */
[----:B------:R-:W-:Y:S03]  /*4d60*/  @!UP0 UIMAD UR6, UR9, UR45, UR5 ;  /* 0x0000002d090682a4 */ /* 0x000fe6000f8e0205 */
[----:B------:R-:W-:Y:S01]  /*4d70*/  @!UP0 UMOV UR5, UR7 ;  /* 0x0000000700058c82 */ /* 0x000fe20008000000 */
[----:B------:R-:W-:Y:S02]  /*4d80*/  UIMAD UR7, UR15, UR4, UR14 ;  /* 0x000000040f0772a4 */ /* 0x000fe4000f8e020e */
[----:B------:R-:W-:Y:S02]  /*4d90*/  UIMAD UR4, UR50, UR8, UR13 ;  /* 0x00000008320472a4 */ /* 0x000fe4000f8e020d */
[----:B------:R-:W-:Y:S02]  /*4da0*/  UIMAD UR14, UR5, UR15, UR7 ;  /* 0x0000000f050e72a4 */ /* 0x000fe4000f8e0207 */
[----:B------:R-:W-:Y:S11]  /*4db0*/  UIMAD UR13, UR6, UR50, UR4 ;  /* 0x00000032060d72a4 */ /* 0x000ff6000f8e0204 */
[----:B------:R-:W-:Y:S01]  /*4dc0*/  @!UPT UIADD3 URZ, UPT, UPT, URZ, URZ, URZ ;  /* 0x000000fffffff290 */ /* 0x000fe2000fffe0ff */
.L_x_89:
[----:B------:R-:W3:Y:S01]  /*4dd0*/  @!UP3 LDCU.128 UR8, c[0x0][0xb10] ;  /* 0x00016200ff08b7ac */ /* 0x000ee20008000c00 */
[C---:B------:R-:W-:Y:S02]  /*4de0*/  ISETP.NE.U32.AND P1, PT, R4.reuse, RZ, PT ;  /* 0x000000ff0400720c */ /* 0x040fe40003f25070 */
[----:B------:R-:W-:Y:S02]  /*4df0*/  ISETP.NE.U32.AND P0, PT, R4, RZ, PT ;  /* 0x000000ff0400720c */ /* 0x000fe40003f05070 */
[C---:B------:R-:W-:Y:S02]  /*4e00*/  ISETP.NE.AND.EX P1, PT, R5.reuse, RZ, PT, P1 ;  /* 0x000000ff0500720c */ /* 0x040fe40003f25310 */
[----:B------:R-:W-:Y:S01]  /*4e10*/  ISETP.NE.AND.EX P0, PT, R5, RZ, PT, P0 ;  /* 0x000000ff0500720c */ /* 0x000fe20003f05300 */
[----:B------:R-:W4:Y:S01]  /*4e20*/  @!UP3 LDCU UR5, c[0x0][0xb0c] ;  /* 0x00016180ff05b7ac */ /* 0x000f220008000800 */
[----:B------:R-:W-:Y:S01]  /*4e30*/  SHF.L.U32 R9, R15, 0x1f, RZ ;  /* 0x0000001f0f097819 */ /* 0x000fe200000006ff */
[----:B------:R-:W-:Y:S02]  /*4e40*/  USHF.L.U32 UR42, UR20, 0x7, URZ ;  /* 0x00000007142a7899 */ /* 0x000fe400080006ff */
[----:B------:R-:W-:Y:S02]  /*4e50*/  USHF.L.U32 UR43, UR28, 0x6, URZ ;  /* 0x000000061c2b7899 */ /* 0x000fe400080006ff */
[----:B---3--:R-:W-:Y:S07]  /*4e60*/  UIMAD.WIDE.U32 UR6, UR14, UR8, URZ ;  /* 0x000000080e0672a5 */ /* 0x008fee000f8e00ff */
[----:B------:R-:W-:Y:S01]  /*4e70*/  @!UP3 UMOV UR4, UR7 ;  /* 0x000000070004bc82 */ /* 0x000fe20008000000 */
[----:B----4-:R-:W-:Y:S02]  /*4e80*/  @!UP3 UISETP.NE.AND UP0, UPT, UR5, 0x1, UPT ;  /* 0x000000010500b88c */ /* 0x010fe4000bf05270 */
[----:B------:R-:W-:Y:S02]  /*4e90*/  @!UP3 USHF.R.U32.HI UR4, URZ, UR9, UR4 ;  /* 0x00000009ff04b299 */ /* 0x000fe40008011604 */
[----:B------:R-:W-:Y:S02]  /*4ea0*/  UIMAD.WIDE.U32 UR6, UR13, UR11, URZ ;  /* 0x0000000b0d0672a5 */ /* 0x000fe4000f8e00ff */
[----:B------:R-:W-:Y:S02]  /*4eb0*/  @!UP3 USEL UR8, UR14, UR4, !UP0 ;  /* 0x000000040e08b287 */ /* 0x000fe4000c000000 */
[----:B------:R-:W-:Y:S03]  /*4ec0*/  @!UP3 UISETP.NE.AND UP0, UPT, UR10, 0x1, UPT ;  /* 0x000000010a00b88c */ /* 0x000fe6000bf05270 */
[----:B------:R-:W-:Y:S02]  /*4ed0*/  @!UP3 UMOV UR6, UR7 ;  /* 0x000000070006bc82 */ /* 0x000fe40008000000 */
[----:B------:R-:W3:Y:S02]  /*4ee0*/  @!UP3 LDCU UR4, c[0x0][0xb20] ;  /* 0x00016400ff04b7ac */ /* 0x000ee40008000800 */
[----:B---3--:R-:W-:Y:S04]  /*4ef0*/  @!UP3 USHF.R.U32.HI UR6, URZ, UR4, UR6 ;  /* 0x00000004ff06b299 */ /* 0x008fe80008011606 */
[----:B------:R-:W-:Y:S04]  /*4f00*/  @!UP3 USEL UR6, UR13, UR6, !UP0 ;  /* 0x000000060d06b287 */ /* 0x000fe8000c000000 */
[----:B------:R-:W-:Y:S02]  /*4f10*/  @!UP3 UIADD3 UR4, UPT, UPT, -UR8, UR6, URZ ;  /* 0x000000060804b290 */ /* 0x000fe4000fffe1ff */
[----:B------:R-:W-:Y:S02]  /*4f20*/  @!UP3 UIADD3 UR6, UPT, UPT, UR8, -UR6, URZ ;  /* 0x800000060806b290 */ /* 0x000fe4000fffe0ff */
[----:B------:R-:W-:Y:S02]  /*4f30*/  @!UP3 UIMAD UR14, UR4, UR5, UR14 ;  /* 0x00000005040eb2a4 */ /* 0x000fe4000f8e020e */
[----:B------:R-:W-:Y:S01]  /*4f40*/  @!UP3 UIMAD UR13, UR6, UR10, UR13 ;  /* 0x0000000a060db2a4 */ /* 0x000fe2000f8e020d */
[----:B------:R-:W-:Y:S11]  /*4f50*/  BRA.U UP2, `(.L_x_90) ;  /* 0x0000000102107547 */ /* 0x000ff6000b800000 */
[----:B------:R-:W-:Y:S04]  /*4f60*/  MOV R6, UR52 ;  /* 0x0000003400067c02 */ /* 0x000fe80008000f00 */
[----:B------:R-:W-:Y:S04]  /*4f70*/  SHF.L.U32 R6, R6, 0x1f, RZ ;  /* 0x0000001f06067819 */ /* 0x000fe800000006ff */
[----:B------:R-:W3:Y:S02]  /*4f80*/  SYNCS.PHASECHK.TRANS64.TRYWAIT P2, [UR21+0xa8], R6 ;  /* 0x0000a806ff0075a7 */ /* 0x000ee40008041115 */
[----:B---3--:R-:W-:Y:S05]  /*4f90*/  @!P2 BRA `(.L_x_91) ;  /* 0x000000480070a947 */ /* 0x008fea0003800000 */
.L_x_90:
[----:B------:R-:W-:Y:S05]  /*4fa0*/  @!P1 BRA `(.L_x_92) ;  /* 0x0000000000309947 */ /* 0x000fea0003800000 */
[----:B------:R-:W-:Y:S01]  /*4fb0*/  ISETP.NE.U32.AND P1, PT, R2, RZ, PT ;  /* 0x000000ff0200720c */ /* 0x000fe20003f25070 */
[----:B------:R-:W3:Y:S01]  /*4fc0*/  LDCU.64 UR4, c[0x0][0x358] ;  /* 0x00006b00ff0477ac */ /* 0x000ee20008000a00 */
[----:B------:R-:W-:Y:S02]  /*4fd0*/  IMAD.MOV.U32 R50, RZ, RZ, 0x1 ;  /* 0x00000001ff327424 */ /* 0x000fe400078e00ff */
[----:B------:R-:W-:Y:S11]  /*4fe0*/  ISETP.NE.AND.EX P1, PT, R3, RZ, PT, P1 ;  /* 0x000000ff0300720c */ /* 0x000ff60003f25310 */
[----:B------:R-:W-:Y:S02]  /*4ff0*/  @!UPT UIADD3 URZ, UPT, UPT, URZ, URZ, URZ ;  /* 0x000000fffffff290 */ /* 0x000fe4000fffe0ff */
[----:B------:R-:W4:Y:S01]  /*5000*/  @P1 LDC.64 R10, c[0x0][0x888] ;  /* 0x00022200ff0a1b82 */ /* 0x000f220000000a00 */
[----:B-1----:R-:W-:Y:S04]  /*5010*/  @P1 IMAD R0, R4, UR36, RZ ;  /* 0x0000002404001c24 */ /* 0x002fe8000f8e02ff */
[----:B----4-:R-:W-:Y:S04]  /*5020*/  @P1 IMAD.WIDE R10, R0, 0x4, R10 ;  /* 0x00000004000a1825 */ /* 0x010fe800078e020a */
[----:B------:R-:W-:Y:S01]  /*5030*/  HFMA2 R0, -RZ, RZ, 0, 5.9604644775390625e-08 ;  /* 0x00000001ff007431 */ /* 0x000fe200000001ff */
[----:B---3-5:R3:W5:Y:S04]  /*5040*/  @P1 LDG.E R27, desc[UR4][R10.64] ;  /* 0x000000040a1b1981 */ /* 0x028768000c1e1900 */
[----:B------:R-:W-:Y:S01]  /*5050*/  @!P1 PRMT R50, R0, 0x7610, R50 ;  /* 0x0000761000329816 */ /* 0x000fe20000000032 */
[----:B---3--:R-:W4:Y:S06]  /*5060*/  @!P1 LDC R27, c[0x0][0x880] ;  /* 0x00022000ff1b9b82 */ /* 0x008f2c0000000800 */
.L_x_92:
[----:B----45:R-:W-:Y:S01]  /*5070*/  @!P0 FSETP.EQ.AND P1, PT, R27, RZ, PT ;  /* 0x000000ff1b00820b */ /* 0x030fe20003f22000 */
[----:B------:R-:W-:Y:S01]  /*5080*/  @!UPT UIADD3 URZ, UPT, UPT, URZ, URZ, URZ ;  /* 0x000000fffffff290 */ /* 0x000fe2000fffe0ff */
[----:B------:R-:W-:Y:S11]  /*5090*/  @!P0 BRA `(.L_x_93) ;  /* 0x0000000000188947 */ /* 0x000ff60003800000 */
[----:B------:R-:W-:Y:S02]  /*50a0*/  LOP3.LUT P0, RZ, R50, 0xff, RZ, 0xc0, !PT ;  /* 0x000000ff32ff7812 */ /* 0x000fe4000780c0ff */
[----:B------:R-:W-:Y:S04]  /*50b0*/  ISETP.NE.U32.AND P1, PT, R2, RZ, PT ;  /* 0x000000ff0200720c */ /* 0x000fe80003f25070 */
[----:B------:R-:W-:Y:S04]  /*50c0*/  ISETP.NE.AND.EX P1, PT, R3, RZ, PT, P1 ;  /* 0x000000ff0300720c */ /* 0x000fe80003f25310 */
[----:B------:R-:W-:Y:S03]  /*50d0*/  PLOP3.LUT P1, PT, P1, PT, PT, 0x8, 0x80 ;  /* 0x000000000080781c */ /* 0x000fe60000f2e170 */
[----:B------:R-:W-:Y:S11]  /*50e0*/  @P0 FSETP.EQ.AND P1, PT, R27, RZ, PT ;  /* 0x000000ff1b00020b */ /* 0x000ff60003f22000 */
[----:B------:R-:W-:Y:S02]  /*50f0*/  @!UPT UIADD3 URZ, UPT, UPT, URZ, URZ, URZ ;  /* 0x000000fffffff290 */ /* 0x000fe4000fffe0ff */
.L_x_93:
[----:B------:R-:W3:Y:S01]  /*5100*/  SYNCS.PHASECHK.TRANS64.TRYWAIT P2, [UR21+0x80], R9 ;  /* 0x00008009ff0075a7 */ /* 0x000ee20008041115 */
[----:B------:R-:W-:Y:S04]  /*5110*/  ELECT P0, URZ, PT ;  /* 0x0000000000ff782f */ /* 0x000fe80003800000 */
[----:B------:R-:W-:Y:S11]  /*5120*/  PLOP3.LUT P1, PT, P1, P0, PT, 0xf2, 0x2f ;  /* 0x00000000002f781c */ /* 0x000ff60000f21e72 */
[----:B------:R-:W-:Y:S02]  /*5130*/  @!UPT UIADD3 URZ, UPT, UPT, URZ, URZ, URZ ;  /* 0x000000fffffff290 */ /* 0x000fe4000fffe0ff */
[----:B------:R-:W-:Y:S05]  /*5140*/  @!P1 IADD3 R8, P0, PT, R16, 0x580, RZ ;  /* 0x0000058010089810 */ /* 0x000fea0007f1e0ff */
[----:B-1----:R-:W-:Y:S01]  /*5150*/  @!P1 IMAD.X R6, RZ, RZ, R17, P0 ;  /* 0x000000ffff069224 */ /* 0x002fe200000e0611 */
[----:B---3--:R-:W-:Y:S07]  /*5160*/  @!P2 BRA `(.L_x_94) ;  /* 0x000000480014a947 */ /* 0x008fee0003800000 */
.L_x_188:
[----:B------:R-:W-:Y:S01]  /*5170*/  @!P1 R2UR UR5, R8 ;  /* 0x00000000080592ca */ /* 0x000fe200000e0000 */
[----:B------:R-:W-:Y:S01]  /*5180*/  VOTEU.ALL UP0, P1 ;  /* 0x0000000000ff7886 */ /* 0x000fe20000800000 */
[----:B------:R-:W-:Y:S01]  /*5190*/  @!P1 R2UR UR4, R6 ;  /* 0x00000000060492ca */ /* 0x000fe200000e0000 */
[----:B------:R-:W-:Y:S01]  /*51a0*/  UMOV UR16, 0x0 ;  /* 0x0000000000107882 */ /* 0x000fe20000000000 */
[----:B------:R-:W-:Y:S01]  /*51b0*/  UMOV UR17, 0x10000000 ;  /* 0x1000000000117882 */ /* 0x000fe20000000000 */
[----:B------:R-:W-:Y:S01]  /*51c0*/  UMOV UR44, UR36 ;  /* 0x00000024002c7c82 */ /* 0x000fe20008000000 */
[----:B------:R-:W-:Y:S01]  /*51d0*/  @!UP0 UIADD3 UR40, UPT, UPT, UR21, 0x200, URZ ;  /* 0x0000020015288890 */ /* 0x000fe2000fffe0ff */
[----:B-1----:R-:W-:Y:S01]  /*51e0*/  @!P1 IMAD.MOV.U32 R0, RZ, RZ, 0x1000 ;  /* 0x00001000ff009424 */ /* 0x002fe200078e00ff */
[----:B------:R-:W-:Y:S01]  /*51f0*/  @!UP0 UIADD3 UR10, UPT, UPT, UR42, 0x40, URZ ;  /* 0x000000402a0a8890 */ /* 0x000fe2000fffe0ff */
[----:B------:R-:W-:Y:S01]  /*5200*/  @!P1 IADD3 R8, P0, PT, R16, 0x580, RZ ;  /* 0x0000058010089810 */ /* 0x000fe20007f1e0ff */
[----:B------:R-:W-:Y:S01]  /*5210*/  @!UP0 UIADD3 UR8, UPT, UPT, UR21, 0xa00, URZ ;  /* 0x00000a0015088890 */ /* 0x000fe2000fffe0ff */
[----:B------:R-:W-:Y:S02]  /*5220*/  VOTEU.ALL UP0, P1 ;  /* 0x0000000000ff7886 */ /* 0x000fe40000800000 */
[----:B------:R-:W-:Y:S01]  /*5230*/  IMAD.U32 R10, RZ, RZ, UR5 ;  /* 0x00000005ff0a7e24 */ /* 0x000fe2000f8e00ff */
[----:B------:R-:W-:Y:S01]  /*5240*/  UMOV UR9, UR41 ;  /* 0x0000002900097c82 */ /* 0x000fe20008000000 */
[----:B------:R-:W-:Y:S01]  /*5250*/  IMAD.U32 R11, RZ, RZ, UR4 ;  /* 0x00000004ff0b7e24 */ /* 0x000fe2000f8e00ff */
[----:B------:R-:W-:Y:S01]  /*5260*/  UMOV UR11, UR43 ;  /* 0x0000002b000b7c82 */ /* 0x000fe20008000000 */
[----:B------:R-:W-:Y:S01]  /*5270*/  UMOV UR12, UR36 ;  /* 0x00000024000c7c82 */ /* 0x000fe20008000000 */
[----:B------:R-:W-:Y:S01]  /*5280*/  @!P1 R2UR UR4, R10 ;  /* 0x000000000a0492ca */ /* 0x000fe200000e0000 */
[----:B------:R-:W-:Y:S01]  /*5290*/  UPRMT UR6, UR47, 0x654, UR41 ;  /* 0x000006542f067896 */ /* 0x000fe20008000029 */
[----:B------:R-:W-:Y:S01]  /*52a0*/  @!P1 R2UR UR5, R11 ;  /* 0x000000000b0592ca */ /* 0x000fe200000e0000 */
[----:B------:R-:W-:Y:S11]  /*52b0*/  @!P1 IMAD.X R6, RZ, RZ, R17, P0 ;  /* 0x000000ffff069224 */ /* 0x000ff600000e0611 */
[----:B------:R-:W-:Y:S01]  /*52c0*/  @!UPT UIADD3 URZ, UPT, UPT, URZ, URZ, URZ ;  /* 0x000000fffffff290 */ /* 0x000fe2000fffe0ff */
[----:B------:R1:W-:Y:S01]  /*52d0*/  @!UP0 UTMALDG.3D [UR40], [UR4], desc[UR16] ;  /* 0x00001028040085b4 */ /* 0x0003e20008011000 */
[----:B------:R-:W-:Y:S05]  /*52e0*/  VOTEU.ALL UP0, P1 ;  /* 0x0000000000ff7886 */ /* 0x000fea0000800000 */
[----:B------:R1:W-:Y:S01]  /*52f0*/  @!UP0 UTMALDG.3D [UR8], [UR4], desc[UR16] ;  /* 0x00001008040085b4 */ /* 0x0003e20008011000 */
[----:B------:R1:W-:Y:S01]  /*5300*/  @!P1 SYNCS.ARRIVE.TRANS64.RED.A0TR RZ, [UR21+0x60], R0 ;  /* 0x00006000ffff99a7 */ /* 0x0003e20008300415 */
[----:B------:R-:W-:Y:S01]  /*5310*/  SYNCS.ARRIVE.TRANS64.RED.A1T0 RZ, [UR6], RZ ;  /* 0x000000ffffff79a7 */ /* 0x000fe20008100406 */
[----:B------:R-:W3:Y:S02]  /*5320*/  SYNCS.PHASECHK.TRANS64.TRYWAIT P2, [UR21+0x88], R9 ;  /* 0x00008809ff0075a7 */ /* 0x000ee40008041115 */
[----:B-1-3--:R-:W-:Y:S05]  /*5330*/  @!P2 BRA `(.L_x_95) ;  /* 0x0000004400b8a947 */ /* 0x00afea0003800000 */
.L_x_190:
        /* <DEDUP_REMOVED lines=10> */
[----:B------:R-:W-:Y:S02]  /*53e0*/  @!UP0 UIADD3 UR10, UPT, UPT, UR42, 0x50, URZ ;  /* 0x000000502a0a8890 */ /* 0x000fe4000fffe0ff */
[----:B------:R-:W-:Y:S01]  /*53f0*/  @!UP0 UIADD3 UR8, UPT, UPT, UR21, 0x1a00, URZ ;  /* 0x00001a0015088890 */ /* 0x000fe2000fffe0ff */
[----:B------:R-:W-:Y:S01]  /*5400*/  IMAD.U32 R10, RZ, RZ, UR5 ;  /* 0x00000005ff0a7e24 */ /* 0x000fe2000f8e00ff */
[----:B------:R-:W-:Y:S01]  /*5410*/  VOTEU.ALL UP0, P1 ;  /* 0x0000000000ff7886 */ /* 0x000fe20000800000 */
[----:B------:R-:W-:Y:S01]  /*5420*/  IMAD.U32 R11, RZ, RZ, UR4 ;  /* 0x00000004ff0b7e24 */ /* 0x000fe2000f8e00ff */
[----:B------:R-:W-:Y:S01]  /*5430*/  UMOV UR9, UR33 ;  /* 0x0000002100097c82 */ /* 0x000fe20008000000 */
[----:B------:R-:W-:Y:S01]  /*5440*/  UMOV UR11, UR43 ;  /* 0x0000002b000b7c82 */ /* 0x000fe20008000000 */
[----:B------:R-:W-:Y:S01]  /*5450*/  @!P1 R2UR UR4, R10 ;  /* 0x000000000a0492ca */ /* 0x000fe200000e0000 */
[----:B------:R-:W-:Y:S01]  /*5460*/  UMOV UR12, UR36 ;  /* 0x00000024000c7c82 */ /* 0x000fe20008000000 */
[----:B------:R-:W-:Y:S01]  /*5470*/  @!P1 R2UR UR5, R11 ;  /* 0x000000000b0592ca */ /* 0x000fe200000e0000 */
[----:B------:R-:W-:Y:S01]  /*5480*/  UPRMT UR6, UR47, 0x654, UR33 ;  /* 0x000006542f067896 */ /* 0x000fe20008000021 */
[----:B------:R-:W-:Y:S11]  /*5490*/  @!P1 IMAD.X R6, RZ, RZ, R17, P0 ;  /* 0x000000ffff069224 */ /* 0x000ff600000e0611 */
[----:B------:R1:W-:Y:S01]  /*54a0*/  @!UP0 UTMALDG.3D [UR32], [UR4], desc[UR16] ;  /* 0x00001020040085b4 */ /* 0x0003e20008011000 */
[----:B------:R-:W-:Y:S05]  /*54b0*/  VOTEU.ALL UP0, P1 ;  /* 0x0000000000ff7886 */ /* 0x000fea0000800000 */
[----:B------:R1:W-:Y:S01]  /*54c0*/  @!UP0 UTMALDG.3D [UR8], [UR4], desc[UR16] ;  /* 0x00001008040085b4 */ /* 0x0003e20008011000 */
[----:B------:R1:W-:Y:S01]  /*54d0*/  @!P1 SYNCS.ARRIVE.TRANS64.RED.A0TR RZ, [UR21+0x68], R0 ;  /* 0x00006800ffff99a7 */ /* 0x0003e20008300415 */
[----:B------:R-:W-:Y:S01]  /*54e0*/  SYNCS.ARRIVE.TRANS64.RED.A1T0 RZ, [UR6], RZ ;  /* 0x000000ffffff79a7 */ /* 0x000fe20008100406 */
[----:B------:R-:W3:Y:S02]  /*54f0*/  SYNCS.PHASECHK.TRANS64.TRYWAIT P2, [UR21+0x90], R9 ;  /* 0x00009009ff0075a7 */ /* 0x000ee40008041115 */
[----:B-1-3--:R-:W-:Y:S05]  /*5500*/  @!P2 BRA `(.L_x_96) ;  /* 0x00000044005ca947 */ /* 0x00afea0003800000 */
.L_x_192:
        /* <DEDUP_REMOVED lines=9> */
[----:B------:R-:W-:Y:S01]  /*55a0*/  VIADD R14, R14, 0x1 ;  /* 0x000000010e0e7836 */ /* 0x000fe20000000000 */
        /* <DEDUP_REMOVED lines=10> */
[----:B------:R-:W-:Y:S01]  /*5650*/  UMOV UR12, UR36 ;  /* 0x00000024000c7c82 */ /* 0x000fe20008000000 */
[----:B------:R-:W-:Y:S11]  /*5660*/  UPRMT UR6, UR47, 0x654, UR25 ;  /* 0x000006542f067896 */ /* 0x000ff60008000019 */
[----:B------:R1:W-:Y:S01]  /*5670*/  @!UP0 UTMALDG.3D [UR24], [UR4], desc[UR16] ;  /* 0x00001018040085b4 */ /* 0x0003e20008011000 */
[----:B------:R-:W-:Y:S05]  /*5680*/  VOTEU.ALL UP0, P1 ;  /* 0x0000000000ff7886 */ /* 0x000fea0000800000 */
[----:B------:R1:W-:Y:S01]  /*5690*/  @!UP0 UTMALDG.3D [UR8], [UR4], desc[UR16] ;  /* 0x00001008040085b4 */ /* 0x0003e20008011000 */
[----:B------:R1:W-:Y:S01]  /*56a0*/  @!P1 SYNCS.ARRIVE.TRANS64.RED.A0TR RZ, [UR21+0x70], R0 ;  /* 0x00007000ffff99a7 */ /* 0x0003e20008300415 */
[----:B------:R-:W-:Y:S01]  /*56b0*/  SYNCS.ARRIVE.TRANS64.RED.A1T0 RZ, [UR6], RZ ;  /* 0x000000ffffff79a7 */ /* 0x000fe20008100406 */
[----:B------:R-:W3:Y:S02]  /*56c0*/  SYNCS.PHASECHK.TRANS64.TRYWAIT P0, [UR21+0x98], R9 ;  /* 0x00009809ff0075a7 */ /* 0x000ee40008001115 */
[----:B-1-3--:R-:W-:Y:S05]  /*56d0*/  @!P0 BRA `(.L_x_97) ;  /* 0x0000004400008947 */ /* 0x00afea0003800000 */
.L_x_194:
[----:B------:R-:W-:Y:S01]  /*56e0*/  UIADD3 UR28, UPT, UPT, UR14, UR63, URZ ;  /* 0x0000003f0e1c7290 */ /* 0x000fe2000fffe0ff */
[----:B------:R-:W-:Y:S01]  /*56f0*/  @!P1 IADD3 R6, P0, PT, R16, 0x580, RZ ;  /* 0x0000058010069810 */ /* 0x000fe20007f1e0ff */
[----:B------:R-:W-:Y:S01]  /*5700*/  UPLOP3.LUT UP2, UPT, UPT, UPT, UPT, 0x80, 0x8 ;  /* 0x000000000008789c */ /* 0x000fe20003f4f070 */
[----:B------:R-:W-:Y:S01]  /*5710*/  R2UR UR24, R52 ;  /* 0x00000000341872ca */ /* 0x000fe200000e0000 */
[----:B------:R-:W-:Y:S01]  /*5720*/  VOTEU.ALL UP0, P1 ;  /* 0x0000000000ff7886 */ /* 0x000fe20000800000 */
[----:B------:R-:W-:Y:S01]  /*5730*/  @!P1 R2UR UR5, R6 ;  /* 0x00000000060592ca */ /* 0x000fe200000e0000 */
[----:B-1----:R-:W-:Y:S01]  /*5740*/  @!P1 IMAD.X R0, RZ, RZ, R17, P0 ;  /* 0x000000ffff009224 */ /* 0x002fe200000e0611 */
[----:B------:R-:W-:Y:S01]  /*5750*/  UMOV UR6, 0x0 ;  /* 0x0000000000067882 */ /* 0x000fe20000000000 */
[----:B------:R-:W-:Y:S01]  /*5760*/  UMOV UR7, 0x10000000 ;  /* 0x1000000000077882 */ /* 0x000fe20000000000 */
[----:B------:R-:W-:Y:S01]  /*5770*/  @!UP0 UIADD3 UR18, UPT, UPT, UR42, 0x30, URZ ;  /* 0x000000302a128890 */ /* 0x000fe2000fffe0ff */
[----:B------:R-:W-:Y:S01]  /*5780*/  ISETP.NE.AND P0, PT, R14, 0x2, PT ;  /* 0x000000020e00780c */ /* 0x000fe20003f05270 */
[----:B------:R-:W-:Y:S01]  /*5790*/  @!UP0 UIADD3 UR16, UPT, UPT, UR21, 0x3200, URZ ;  /* 0x0000320015108890 */ /* 0x000fe2000fffe0ff */
[----:B------:R-:W-:Y:S01]  /*57a0*/  @!P1 R2UR UR4, R0 ;  /* 0x00000000000492ca */ /* 0x000fe200000e0000 */
[----:B------:R-:W-:Y:S01]  /*57b0*/  @!UP0 UIADD3 UR17, UPT, UPT, UR21, 0x78, URZ ;  /* 0x0000007815118890 */ /* 0x000fe2000fffe0ff */
[----:B------:R-:W-:Y:S01]  /*57c0*/  SEL R0, RZ, 0x1, P0 ;  /* 0x00000001ff007807 */ /* 0x000fe20000000000 */
[----:B------:R-:W-:Y:S01]  /*57d0*/  @!UP0 UIADD3 UR10, UPT, UPT, UR42, 0x70, URZ ;  /* 0x000000702a0a8890 */ /* 0x000fe2000fffe0ff */
[----:B------:R-:W-:Y:S01]  /*57e0*/  LOP3.LUT R15, R15, 0x1, RZ, 0x3c, !PT ;  /* 0x000000010f0f7812 */ /* 0x000fe200078e3cff */
[----:B------:R-:W-:Y:S01]  /*57f0*/  @!UP0 UIADD3 UR8, UPT, UPT, UR21, 0x3a00, URZ ;  /* 0x00003a0015088890 */ /* 0x000fe2000fffe0ff */
[----:B------:R-:W-:Y:S01]  /*5800*/  IMAD.U32 R8, RZ, RZ, UR5 ;  /* 0x00000005ff087e24 */ /* 0x000fe2000f8e00ff */
[----:B------:R-:W-:Y:S01]  /*5810*/  VOTEU.ALL UP0, P1 ;  /* 0x0000000000ff7886 */ /* 0x000fe20000800000 */
[----:B------:R-:W-:Y:S01]  /*5820*/  UMOV UR19, UR43 ;  /* 0x0000002b00137c82 */ /* 0x000fe20008000000 */
[----:B------:R-:W-:Y:S01]  /*5830*/  UMOV UR20, UR36 ;  /* 0x0000002400147c82 */ /* 0x000fe20008000000 */
[----:B------:R-:W-:Y:S01]  /*5840*/  UMOV UR11, UR43 ;  /* 0x0000002b000b7c82 */ /* 0x000fe20008000000 */
[----:B------:R-:W-:Y:S01]  /*5850*/  UMOV UR12, UR36 ;  /* 0x00000024000c7c82 */ /* 0x000fe20008000000 */
[----:B------:R-:W-:Y:S01]  /*5860*/  UMOV UR9, UR17 ;  /* 0x0000001100097c82 */ /* 0x000fe20008000000 */
[----:B------:R-:W-:Y:S01]  /*5870*/  IMAD.U32 R9, RZ, RZ, UR4 ;  /* 0x00000004ff097e24 */ /* 0x000fe2000f8e00ff */
[----:B------:R-:W-:Y:S01]  /*5880*/  @!P1 R2UR UR4, R8 ;  /* 0x00000000080492ca */ /* 0x000fe200000e0000 */
[----:B------:R-:W-:Y:S01]  /*5890*/  UMOV UR36, UR29 ;  /* 0x0000001d00247c82 */ /* 0x000fe20008000000 */
[----:B------:R-:W-:Y:S02]  /*58a0*/  LOP3.LUT R13, R13, R0, RZ, 0x3c, !PT ;  /* 0x000000000d0d7212 */ /* 0x000fe400078e3cff */
[----:B------:R-:W-:Y:S02]  /*58b0*/  @!P1 R2UR UR5, R9 ;  /* 0x00000000090592ca */ /* 0x000fe400000e0000 */
[----:B------:R-:W-:Y:S11]  /*58c0*/  SEL R14, R14, RZ, P0 ;  /* 0x000000ff0e0e7207 */ /* 0x000ff60000000000 */
[----:B------:R1:W-:Y:S01]  /*58d0*/  @!UP0 UTMALDG.3D [UR16], [UR4], desc[UR6] ;  /* 0x00000610040085b4 */ /* 0x0003e20008011000 */
[----:B------:R-:W-:Y:S05]  /*58e0*/  VOTEU.ALL UP0, P1 ;  /* 0x0000000000ff7886 */ /* 0x000fea0000800000 */
[----:B------:R3:W-:Y:S01]  /*58f0*/  @!UP0 UTMALDG.3D [UR8], [UR4], desc[UR6] ;  /* 0x00000608040085b4 */ /* 0x0007e20008011000 */
[----:B------:R3:W-:Y:S01]  /*5900*/  @!P1 SYNCS.ARRIVE.TRANS64.RED.A0TR RZ, [UR21+0x78], R7 ;  /* 0x00007807ffff99a7 */ /* 0x0007e20008300415 */
[----:B------:R-:W-:Y:S01]  /*5910*/  SYNCS.ARRIVE.TRANS64.RED.A1T0 RZ, [UR37], RZ ;  /* 0x000000ffffff79a7 */ /* 0x000fe20008100425 */
[----:B-1----:R-:W-:Y:S01]  /*5920*/  UIADD3 UR20, UPT, UPT, UR13, UR24, URZ ;  /* 0x000000180d147290 */ /* 0x002fe2000fffe0ff */
[----:B------:R-:W-:Y:S11]  /*5930*/  BRA.U UP1, `(.L_x_98) ;  /* 0xfffffff101047547 */ /* 0x000ff6000b83ffff */
[----:B------:R-:W-:-:S04]  /*5940*/  SHF.L.U32 R2, R15, 0x1f, RZ ;  /* 0x0000001f0f027819 */ /* 0x000fc800000006ff */
[----:B------:R-:W1:Y:S02]  /*5950*/  SYNCS.PHASECHK.TRANS64.TRYWAIT P0, [UR21+0x80], R2 ;  /* 0x00008002ff0075a7 */ /* 0x000e640008001115 */
[----:B-1----:R-:W-:Y:S05]  /*5960*/  @!P0 BRA `(.L_x_99) ;  /* 0x0000004000748947 */ /* 0x002fea0003800000 */
.L_x_196:
[----:B------:R-:W4:Y:S02]  /*5970*/  SYNCS.PHASECHK.TRANS64.TRYWAIT P0, [UR21+0x88], R2 ;  /* 0x00008802ff0075a7 */ /* 0x000f240008001115 */
[----:B----4-:R-:W-:Y:S05]  /*5980*/  @!P0 BRA `(.L_x_100) ;  /* 0x0000004000848947 */ /* 0x010fea0003800000 */
.L_x_198:
[----:B------:R-:W4:Y:S02]  /*5990*/  SYNCS.PHASECHK.TRANS64.TRYWAIT P0, [UR21+0x90], R2 ;  /* 0x00009002ff0075a7 */ /* 0x000f240008001115 */
[----:B----4-:R-:W-:Y:S05]  /*59a0*/  @!P0 BRA `(.L_x_101) ;  /* 0x0000004000948947 */ /* 0x010fea0003800000 */
.L_x_200:
[----:B-1----:R-:W-:-:S07]  /*59b0*/  MOV R0, UR21 ;  /* 0x0000001500007c02 */ /* 0x002fce0008000f00 */
.L_x_102:
[----:B-1----:R-:W-:-:S04]  /*59c0*/  SHF.L.U32 R2, R15, 0x1f, RZ ;  /* 0x0000001f0f027819 */ /* 0x002fc800000006ff */
[----:B------:R1:W4:Y:S03]  /*59d0*/  SYNCS.PHASECHK.TRANS64.TRYWAIT P0, [R0+URZ+0x98], R2 ;  /* 0x00009802000075a7 */ /* 0x00032600080011ff */
[----:B----4-:R-:W-:Y:S05]  /*59e0*/  @!P0 NANOSLEEP.SYNCS 0x989680 ;  /* 0x009896800000895d */ /* 0x010fea0003900000 */
[----:B------:R-:W4:Y:S02]  /*59f0*/  @!P0 SYNCS.PHASECHK.TRANS64 P0, [R0+URZ+0x98], R2 ;  /* 0x00009802000085a7 */ /* 0x000f2400080010ff */
[----:B--234-:R-:W-:Y:S05]  /*5a00*/  @P0 EXIT ;  /* 0x000000000000094d */ /* 0x01cfea0003800000 */
[----:B------:R-:W-:Y:S05]  /*5a10*/  BRA `(.L_x_102) ;  /* 0xfffffffc00e87947 */ /* 0x000fea000383ffff */
.L_x_87:
[----:B------:R-:W-:-:S06]  /*5a20*/  UISETP.GE.AND UP0, UPT, UR25, 0x4, UPT ;  /* 0x000000041900788c */ /* 0x000fcc000bf06270 */
[----:B------:R-:W-:-:S13]  /*5a30*/  PLOP3.LUT P0, PT, PT, PT, UP0, 0x80, 0x8 ;  /* 0x000000000008781c */ /* 0x000fda0003f0f008 */
[----:B-1----:R-:W-:Y:S05]  /*5a40*/  @!P0 EXIT ;  /* 0x000000000000894d */ /* 0x002fea0003800000 */
[----:B------:R-:W-:Y:S01]  /*5a50*/  BAR.SYNC.DEFER_BLOCKING 0x6, 0xa0 ;  /* 0x0182800000007b1d */ /* 0x000fe20000010000 */
[----:B------:R-:W-:Y:S01]  /*5a60*/  IMAD.SHL.U32 R49, R61, 0x10, RZ ;  /* 0x000000103d317824 */ /* 0x000fe200078e00ff */
[----:B------:R-:W-:Y:S01]  /*5a70*/  CS2R R58, SRZ ;  /* 0x00000000003a7805 */ /* 0x000fe2000001ff00 */
[----:B------:R-:W-:Y:S02]  /*5a80*/  IMAD.SHL.U32 R5, R51, 0x200, RZ ;  /* 0x0000020033057824 */ /* 0x000fe400078e00ff */
[----:B------:R-:W-:Y:S01]  /*5a90*/  IMAD.U32 R23, R61, 0x10000, RZ ;  /* 0x000100003d177824 */ /* 0x000fe200078e00ff */
[----:B------:R-:W-:Y:S01]  /*5aa0*/  UMOV UR43, 0x400 ;  /* 0x00000400002b7882 */ /* 0x000fe20000000000 */
[----:B------:R-:W-:Y:S01]  /*5ab0*/  LOP3.LUT R48, R49, 0x5b0, RZ, 0xc0, !PT ;  /* 0x000005b031307812 */ /* 0x000fe200078ec0ff */
[----:B------:R-:W-:Y:S01]  /*5ac0*/  ULEA UR43, UR47, UR43, 0x18 ;  /* 0x0000002b2f2b7291 */ /* 0x000fe2000f8ec0ff */
[----:B------:R-:W1:Y:S01]  /*5ad0*/  LDC.64 R44, c[0x0][0x888] ;  /* 0x00022200ff2c7b82 */ /* 0x000e620000000a00 */
[----:B------:R-:W-:Y:S01]  /*5ae0*/  IMAD.SHL.U32 R4, R61, 0x2, RZ ;  /* 0x000000023d047824 */ /* 0x000fe200078e00ff */
[----:B------:R-:W-:Y:S01]  /*5af0*/  LOP3.LUT R48, R48, 0x200, R5, 0xf8, !PT ;  /* 0x0000020030307812 */ /* 0x000fe200078ef805 */
[----:B------:R-:W-:Y:S01]  /*5b00*/  IMAD.SHL.U32 R5, R51, 0x200000, RZ ;  /* 0x0020000033057824 */ /* 0x000fe200078e00ff */
[C---:B------:R-:W-:Y:S01]  /*5b10*/  LOP3.LUT R6, R49.reuse, 0x40, RZ, 0xc0, !PT ;  /* 0x0000004031067812 */ /* 0x040fe200078ec0ff */
[----:B------:R-:W-:Y:S01]  /*5b20*/  UIADD3 UR4, UPT, UPT, UR43, 0x200, URZ ;  /* 0x000002002b047890 */ /* 0x000fe2000fffe0ff */
[----:B------:R-:W-:Y:S01]  /*5b30*/  LOP3.LUT P0, RZ, R49, 0x40, RZ, 0xc0, !PT ;  /* 0x0000004031ff7812 */ /* 0x000fe2000780c0ff */
[----:B------:R-:W-:Y:S01]  /*5b40*/  IMAD.MOV.U32 R60, RZ, RZ, 0x1 ;  /* 0x00000001ff3c7424 */ /* 0x000fe200078e00ff */
[----:B------:R-:W2:Y:S01]  /*5b50*/  LDC.64 R46, c[0x0][0x890] ;  /* 0x00022400ff2e7b82 */ /* 0x000ea20000000a00 */
[----:B------:R-:W-:Y:S01]  /*5b60*/  LOP3.LUT R5, R5, 0x200000, RZ, 0xc0, !PT ;  /* 0x0020000005057812 */ /* 0x000fe200078ec0ff */
[----:B------:R-:W-:Y:S01]  /*5b70*/  IMAD.MOV.U32 R22, RZ, RZ, RZ ;  /* 0x000000ffff167224 */ /* 0x000fe200078e00ff */
[----:B------:R-:W-:Y:S01]  /*5b80*/  LOP3.LUT R4, R6, 0x8, R4, 0xf8, !PT ;  /* 0x0000000806047812 */ /* 0x000fe200078ef804 */
[----:B------:R-:W-:Y:S01]  /*5b90*/  IMAD.MOV.U32 R56, RZ, RZ, RZ ;  /* 0x000000ffff387224 */ /* 0x000fe200078e00ff */
[----:B------:R-:W-:Y:S01]  /*5ba0*/  LOP3.LUT R23, R5, 0x400000, R23, 0xf8, !PT ;  /* 0x0040000005177812 */ /* 0x000fe200078ef817 */
[----:B------:R-:W-:Y:S01]  /*5bb0*/  IMAD.U32 R53, RZ, RZ, UR4 ;  /* 0x00000004ff357e24 */ /* 0x000fe2000f8e00ff */
[----:B------:R-:W3:Y:S01]  /*5bc0*/  LDS R0, [UR43+0x160] ;  /* 0x0001602bff007984 */ /* 0x000ee20008000800 */
[----:B------:R-:W4:Y:S01]  /*5bd0*/  LDC.64 R42, c[0x0][0x8b0] ;  /* 0x00022c00ff2a7b82 */ /* 0x000f220000000a00 */
[----:B------:R-:W-:Y:S01]  /*5be0*/  LOP3.LUT R48, R48, R4, RZ, 0xfc, !PT ;  /* 0x0000000430307212 */ /* 0x000fe200078efcff */
[----:B------:R-:W1:Y:S01]  /*5bf0*/  LDCU UR60, c[0x0][0x370] ;  /* 0x00006e00ff3c77ac */ /* 0x000e620008000800 */
[----:B------:R-:W-:Y:S01]  /*5c00*/  LOP3.LUT R61, R61, 0x60, RZ, 0xc0, !PT ;  /* 0x000000603d3d7812 */ /* 0x000fe200078ec0ff */
[----:B------:R-:W1:Y:S04]  /*5c10*/  LDCU UR42, c[0x0][0xb0c] ;  /* 0x00016180ff2a77ac */ /* 0x000e680008000800 */
[----:B------:R-:W1:Y:S01]  /*5c20*/  LDC.64 R40, c[0x0][0x8a8] ;  /* 0x00022a00ff287b82 */ /* 0x000e620000000a00 */
[----:B------:R-:W1:Y:S01]  /*5c30*/  LDCU UR39, c[0x0][0xb30] ;  /* 0x00016600ff2777ac */ /* 0x000e620008000800 */
[----:B------:R-:W1:Y:S01]  /*5c40*/  LDCU.64 UR54, c[0x0][0x888] ;  /* 0x00011100ff3677ac */ /* 0x000e620008000a00 */
[----:B------:R-:W1:Y:S01]  /*5c50*/  LDCU.64 UR40, c[0x0][0xb28] ;  /* 0x00016500ff2877ac */ /* 0x000e620008000a00 */
[----:B------:R-:W1:Y:S01]  /*5c60*/  LDCU.128 UR56, c[0x0][0xb10] ;  /* 0x00016200ff3877ac */ /* 0x000e620008000c00 */
[----:B------:R-:W1:Y:S01]  /*5c70*/  LDCU UR53, c[0x0][0x374] ;  /* 0x00006e80ff3577ac */ /* 0x000e620008000800 */
[----:B------:R-:W-:Y:S01]  /*5c80*/  UMOV UR52, URZ ;  /* 0x000000ff00347c82 */ /* 0x000fe20008000000 */
[----:B------:R-:W-:Y:S01]  /*5c90*/  UMOV UR46, URZ ;  /* 0x000000ff002e7c82 */ /* 0x000fe20008000000 */
[----:B---3--:R-:W-:Y:S01]  /*5ca0*/  IMAD.IADD R23, R0, 0x1, R23 ;  /* 0x0000000100177824 */ /* 0x008fe200078e0217 */
[----:B--2---:R-:W-:-:S07]  /*5cb0*/  P2R R0, PR, RZ, 0x1 ;  /* 0x00000001ff007803 */ /* 0x004fce0000000000 */
.L_x_146:
[----:B------:R-:W-:Y:S02]  /*5cc0*/  LEA R3, R56, UR43, 0x3 ;  /* 0x0000002b38037c11 */ /* 0x000fe4000f8e18ff */
[----:B------:R-:W-:Y:S02]  /*5cd0*/  SHF.L.U32 R0, R58, 0x1f, RZ ;  /* 0x0000001f3a007819 */ /* 0x000fe400000006ff */
[----:B-1----:R-:W-:Y:S02]  /*5ce0*/  LEA R4, R56, UR43, 0x4 ;  /* 0x0000002b38047c11 */ /* 0x002fe4000f8e20ff */
[----:B------:R-:W2:Y:S02]  /*5cf0*/  SYNCS.PHASECHK.TRANS64.TRYWAIT P0, [R3+URZ+0xb0], R0 ;  /* 0x0000b000030075a7 */ /* 0x000ea400080011ff */
[----:B--2---:R-:W-:Y:S05]  /*5d00*/  @!P0 BRA `(.L_x_103) ;  /* 0x0000003c00d48947 */ /* 0x004fea0003800000 */
.L_x_201:
[----:B------:R-:W3:Y:S01]  /*5d10*/  LDS.128 R4, [R4+0x140] ;  /* 0x0001400004047984 */ /* 0x000ee20000000c00 */
[----:B------:R-:W-:Y:S01]  /*5d20*/  UISETP.GE.AND UP0, UPT, UR45, 0x1, UPT ;  /* 0x000000012d00788c */ /* 0x000fe2000bf06270 */
[----:B------:R-:W-:Y:S01]  /*5d30*/  @!PT LDS RZ, [RZ] ;  /* 0x00000000fffff984 */ /* 0x000fe20000000800 */
[----:B------:R-:W-:Y:S01]  /*5d40*/  @!PT LDS RZ, [RZ] ;  /* 0x00000000fffff984 */ /* 0x000fe20000000800 */
[----:B------:R-:W-:Y:S01]  /*5d50*/  @!PT LDS RZ, [RZ] ;  /* 0x00000000fffff984 */ /* 0x000fe20000000800 */
[----:B------:R-:W-:Y:S01]  /*5d60*/  @!PT LDS RZ, [RZ] ;  /* 0x00000000fffff984 */ /* 0x000fe20000000800 */
[----:B------:R1:W-:Y:S06]  /*5d70*/  MEMBAR.ALL.CTA ;  /* 0x0000000000007992 */ /* 0x0003ec0000008000 */
[----:B-1----:R-:W1:Y:S01]  /*5d80*/  FENCE.VIEW.ASYNC.S ;  /* 0x00000000000073c6 */ /* 0x002e620000000000 */
[----:B---3--:R-:W-:Y:S11]  /*5d90*/  LOP3.LUT P0, RZ, R6, 0x1, RZ, 0xc0, !PT ;  /* 0x0000000106ff7812 */ /* 0x008ff6000780c0ff */
[----:B------:R-:W-:Y:S02]  /*5da0*/  @!UPT UIADD3 URZ, UPT, UPT, URZ, URZ, URZ ;  /* 0x000000fffffff290 */ /* 0x000fe4000fffe0ff */
[----:B-1----:R-:W-:Y:S01]  /*5db0*/  VOTEU.ANY UP1, P0 ;  /* 0x0000000000ff7886 */ /* 0x002fe20000020100 */
[----:B------:R-:W-:Y:S01]  /*5dc0*/  PLOP3.LUT P0, PT, PT, PT, UP1, 0x80, 0x8 ;  /* 0x000000000008781c */ /* 0x000fe20003f0f018 */
[----:B------:R-:W-:Y:S11]  /*5dd0*/  UP2UR UR62, UPR, URZ, 0x2 ;  /* 0x00000002ff3e7883 */ /* 0x000ff60008000000 */
[----:B------:R-:W-:Y:S01]  /*5de0*/  @!UPT UIADD3 URZ, UPT, UPT, URZ, URZ, URZ ;  /* 0x000000fffffff290 */ /* 0x000fe2000fffe0ff */
[----:B--2---:R-:W-:Y:S02]  /*5df0*/  @P0 SHF.R.U32.HI R0, RZ, 0x10, R5 ;  /* 0x00000010ff000819 */ /* 0x004fe40000011605 */
        /* <DEDUP_REMOVED lines=12> */
[----:B------:R-:W2:Y:S01]  /*5ec0*/  LDCU UR12, c[0x0][0xb20] ;  /* 0x00016400ff0c77ac */ /* 0x000ea20008000800 */
[----:B------:R-:W-:Y:S02]  /*5ed0*/  UIMAD.WIDE.U32 UR4, UR53, UR59, URZ ;  /* 0x0000003b350472a5 */ /* 0x000fe4000f8e00ff */
[----:B------:R-:W-:Y:S02]  /*5ee0*/  UIMAD.WIDE.U32 UR6, UR60, UR56, URZ ;  /* 0x000000383c0672a5 */ /* 0x000fe4000f8e00ff */
[----:B------:R-:W-:Y:S02]  /*5ef0*/  UISETP.NE.AND UP0, UPT, UR58, 0x1, UPT ;  /* 0x000000013a00788c */ /* 0x000fe4000bf05270 */
[----:B------:R-:W-:Y:S02]  /*5f00*/  UIMAD.WIDE.U32 UR8, UR37, UR59, URZ ;  /* 0x0000003b250872a5 */ /* 0x000fe4000f8e00ff */
[----:B------:R-:W-:Y:S02]  /*5f10*/  UIMAD.WIDE.U32 UR10, UR38, UR56, URZ ;  /* 0x00000038260a72a5 */ /* 0x000fe4000f8e00ff */
[----:B------:R-:W-:Y:S02]  /*5f20*/  UISETP.NE.AND UP1, UPT, UR42, 0x1, UPT ;  /* 0x000000012a00788c */ /* 0x000fe4000bf25270 */
[----:B------:R-:W-:Y:S01]  /*5f30*/  UISETP.NE.AND UP2, UPT, UR45, 0x1, UPT ;  /* 0x000000012d00788c */ /* 0x000fe2000bf45270 */
[----:B------:R-:W-:Y:S02]  /*5f40*/  UMOV UR4, UR5 ;  /* 0x0000000500047c82 */ /* 0x000fe40008000000 */
[----:B--2---:R-:W-:Y:S03]  /*5f50*/  USHF.R.U32.HI UR5, URZ, UR12, UR4 ;  /* 0x0000000cff057299 */ /* 0x004fe60008011604 */
[----:B------:R-:W-:Y:S02]  /*5f60*/  UMOV UR4, UR7 ;  /* 0x0000000700047c82 */ /* 0x000fe40008000000 */
[----:B------:R-:W-:Y:S02]  /*5f70*/  USHF.R.U32.HI UR7, URZ, UR57, UR4 ;  /* 0x00000039ff077299 */ /* 0x000fe40008011604 */
[----:B------:R-:W-:Y:S02]  /*5f80*/  USEL UR4, UR53, UR5, !UP0 ;  /* 0x0000000535047287 */ /* 0x000fe4000c000000 */
[----:B------:R-:W-:Y:S01]  /*5f90*/  USEL UR7, UR60, UR7, !UP1 ;  /* 0x000000073c077287 */ /* 0x000fe2000c800000 */
[----:B------:R-:W-:Y:S01]  /*5fa0*/  UMOV UR5, UR9 ;  /* 0x0000000900057c82 */ /* 0x000fe20008000000 */
[----:B------:R-:W-:Y:S02]  /*5fb0*/  UIMAD.WIDE.U32 UR8, UR4, UR40, URZ ;  /* 0x00000028040872a5 */ /* 0x000fe4000f8e00ff */
[----:B------:R-:W-:Y:S03]  /*5fc0*/  USHF.R.U32.HI UR6, URZ, UR12, UR5 ;  /* 0x0000000cff067299 */ /* 0x000fe60008011605 */
[----:B------:R-:W-:Y:S01]  /*5fd0*/  UMOV UR5, UR11 ;  /* 0x0000000b00057c82 */ /* 0x000fe20008000000 */
[----:B------:R-:W-:Y:S02]  /*5fe0*/  UIMAD.WIDE.U32 UR10, UR7, UR40, URZ ;  /* 0x00000028070a72a5 */ /* 0x000fe4000f8e00ff */
[----:B------:R-:W-:Y:S02]  /*5ff0*/  USHF.R.U32.HI UR12, URZ, UR57, UR5 ;  /* 0x00000039ff0c7299 */ /* 0x000fe40008011605 */
[----:B------:R-:W-:Y:S01]  /*6000*/  USEL UR6, UR37, UR6, !UP0 ;  /* 0x0000000625067287 */ /* 0x000fe2000c000000 */
[----:B------:R-:W-:Y:S02]  /*6010*/  UMOV UR5, UR9 ;  /* 0x0000000900057c82 */ /* 0x000fe40008000000 */
[----:B------:R-:W-:Y:S01]  /*6020*/  UMOV UR10, UR11 ;  /* 0x0000000b000a7c82 */ /* 0x000fe20008000000 */
[----:B------:R-:W-:Y:S02]  /*6030*/  @UP2 USHF.R.U32.HI UR4, URZ, UR41, UR5 ;  /* 0x00000029ff042299 */ /* 0x000fe40008011605 */
[----:B------:R-:W-:Y:S02]  /*6040*/  @UP2 USHF.R.U32.HI UR7, URZ, UR41, UR10 ;  /* 0x00000029ff072299 */ /* 0x000fe4000801160a */
[----:B------:R-:W-:Y:S02]  /*6050*/  UIMAD UR4, UR45, UR4, URZ ;  /* 0x000000042d0472a4 */ /* 0x000fe4000f8e02ff */
        /* <DEDUP_REMOVED lines=8> */
[----:B------:R-:W-:Y:S02]  /*60e0*/  USEL UR11, UR6, UR4, !UP2 ;  /* 0x00000004060b7287 */ /* 0x000fe4000d000000 */
[----:B------:R-:W-:Y:S02]  /*60f0*/  UIADD3 UR8, UPT, UPT, -UR5, URZ, URZ ;  /* 0x000000ff05087290 */ /* 0x000fe4000fffe1ff */
[----:B------:R-:W-:Y:S01]  /*6100*/  UIADD3 UR10, UPT, UPT, -UR11, URZ, URZ ;  /* 0x000000ff0b0a7290 */ /* 0x000fe2000fffe1ff */
[----:B------:R-:W-:Y:S01]  /*6110*/  @!UP0 UMOV UR4, UR9 ;  /* 0x0000000900048c82 */ /* 0x000fe20008000000 */
[----:B------:R-:W-:Y:S02]  /*6120*/  UIADD3 UR9, UPT, UPT, -UR6, URZ, URZ ;  /* 0x000000ff06097290 */ /* 0x000fe4000fffe1ff */
[----:B------:R-:W-:Y:S02]  /*6130*/  @!UP0 USHF.R.U32.HI UR4, URZ, UR41, UR4 ;  /* 0x00000029ff048299 */ /* 0x000fe40008011604 */
[----:B------:R-:W-:Y:S02]  /*6140*/  UIMAD UR10, UR45, UR10, UR6 ;  /* 0x0000000a2d0a72a4 */ /* 0x000fe4000f8e0206 */
[----:B------:R-:W-:Y:S04]  /*6150*/  @!UP0 USEL UR4, UR5, UR4, !UP2 ;  /* 0x0000000405048287 */ /* 0x000fe8000d000000 */
[----:B------:R-:W-:Y:S02]  /*6160*/  @!UP0 UIMAD UR10, UR7, UR10, UR4 ;  /* 0x0000000a070a82a4 */ /* 0x000fe4000f8e0204 */
[----:B------:R-:W-:Y:S02]  /*6170*/  @!UP0 UIADD3 UR11, UPT, UPT, UR11, -UR4, URZ ;  /* 0x800000040b0b8290 */ /* 0x000fe4000fffe0ff */
[----:B------:R-:W-:Y:S02]  /*6180*/  UIMAD UR7, UR42, UR8, UR38 ;  /* 0x000000082a0772a4 */ /* 0x000fe4000f8e0226 */
[----:B------:R-:W-:Y:S02]  /*6190*/  @!UP0 UIMAD UR6, UR11, UR45, UR5 ;  /* 0x0000002d0b0682a4 */ /* 0x000fe4000f8e0205 */
[----:B------:R-:W-:Y:S01]  /*61a0*/  UIMAD UR4, UR58, UR9, UR37 ;  /* 0x000000093a0472a4 */ /* 0x000fe2000f8e0225 */
[----:B------:R-:W-:Y:S02]  /*61b0*/  @!UP0 UMOV UR5, UR10 ;  /* 0x0000000a00058c82 */ /* 0x000fe40008000000 */
[----:B------:R-:W-:Y:S02]  /*61c0*/  UIMAD UR38, UR5, UR42, UR7 ;  /* 0x0000002a052672a4 */ /* 0x000fe4000f8e0207 */
[----:B------:R-:W-:Y:S11]  /*61d0*/  UIMAD UR37, UR6, UR58, UR4 ;  /* 0x0000003a062572a4 */ /* 0x000ff6000f8e0204 */
[----:B------:R-:W-:Y:S01]  /*61e0*/  @!UPT UIADD3 URZ, UPT, UPT, URZ, URZ, URZ ;  /* 0x000000fffffff290 */ /* 0x000fe2000fffe0ff */
.L_x_104:
[----:B------:R-:W-:Y:S01]  /*61f0*/  UISETP.NE.AND UP0, UPT, UR39, 0x1, UPT ;  /* 0x000000012700788c */ /* 0x000fe2000bf05270 */
[----:B------:R-:W-:Y:S01]  /*6200*/  LOP3.LUT P0, RZ, R53, 0x90, RZ, 0xc0, !PT ;  /* 0x0000009035ff7812 */ /* 0x000fe2000780c0ff */
[----:B------:R-:W-:Y:S01]  /*6210*/  USHF.L.U32 UR50, UR28, 0x6, URZ ;  /* 0x000000061c327899 */ /* 0x000fe200080006ff */
[----:B------:R-:W-:Y:S01]  /*6220*/  BSSY.RECONVERGENT B6, `(.L_x_105) ;  /* 0x0000034000067945 */ /* 0x000fe20003800200 */
[----:B------:R-:W-:Y:S01]  /*6230*/  USHF.L.U32 UR49, UR20, 0x7, URZ ;  /* 0x0000000714317899 */ /* 0x000fe200080006ff */
[----:B------:R-:W-:Y:S06]  /*6240*/  IADD3 R56, PT, PT, R56, 0x1, RZ ;  /* 0x0000000138387810 */ /* 0x000fec0007ffe0ff */
[----:B------:R-:W2:Y:S01]  /*6250*/  @!UP0 LDCU.128 UR12, c[0x0][0xb10] ;  /* 0x00016200ff0c87ac */ /* 0x000ea20008000c00 */
[----:B------:R-:W3:Y:S01]  /*6260*/  @!UP0 LDCU UR5, c[0x0][0xb0c] ;  /* 0x00016180ff0587ac */ /* 0x000ee20008000800 */
[----:B------:R-:W4:Y:S01]  /*6270*/  @!UP0 LDCU UR10, c[0x0][0xb20] ;  /* 0x00016400ff0a87ac */ /* 0x000f220008000800 */
[----:B--2---:R-:W-:Y:S02]  /*6280*/  UIMAD.WIDE.U32 UR8, UR38, UR12, URZ ;  /* 0x0000000c260872a5 */ /* 0x004fe4000f8e00ff */
[----:B------:R-:W-:Y:S02]  /*6290*/  UIMAD.WIDE.U32 UR6, UR37, UR15, URZ ;  /* 0x0000000f250672a5 */ /* 0x000fe4000f8e00ff */
[----:B------:R-:W-:Y:S03]  /*62a0*/  @!UP0 UISETP.NE.AND UP1, UPT, UR14, 0x1, UPT ;  /* 0x000000010e00888c */ /* 0x000fe6000bf25270 */
[----:B------:R-:W-:Y:S01]  /*62b0*/  @!UP0 UMOV UR4, UR9 ;  /* 0x0000000900048c82 */ /* 0x000fe20008000000 */
[----:B---3--:R-:W-:Y:S02]  /*62c0*/  @!UP0 UISETP.NE.AND UP2, UPT, UR5, 0x1, UPT ;  /* 0x000000010500888c */ /* 0x008fe4000bf45270 */
[----:B------:R-:W-:Y:S01]  /*62d0*/  @!UP0 USHF.R.U32.HI UR4, URZ, UR13, UR4 ;  /* 0x0000000dff048299 */ /* 0x000fe20008011604 */
[----:B------:R-:W-:Y:S02]  /*62e0*/  @!UP0 UMOV UR6, UR7 ;  /* 0x0000000700068c82 */ /* 0x000fe40008000000 */
[----:B----4-:R-:W-:Y:S02]  /*62f0*/  @!UP0 USHF.R.U32.HI UR6, URZ, UR10, UR6 ;  /* 0x0000000aff068299 */ /* 0x010fe40008011606 */
[----:B------:R-:W-:Y:S02]  /*6300*/  @!UP0 USEL UR7, UR38, UR4, !UP2 ;  /* 0x0000000426078287 */ /* 0x000fe4000d000000 */
[----:B------:R-:W-:Y:S04]  /*6310*/  @!UP0 USEL UR6, UR37, UR6, !UP1 ;  /* 0x0000000625068287 */ /* 0x000fe8000c800000 */
[----:B------:R-:W-:Y:S02]  /*6320*/  @!UP0 UIADD3 UR4, UPT, UPT, -UR7, UR6, URZ ;  /* 0x0000000607048290 */ /* 0x000fe4000fffe1ff */
[----:B------:R-:W-:Y:S02]  /*6330*/  @!UP0 UIADD3 UR6, UPT, UPT, UR7, -UR6, URZ ;  /* 0x8000000607068290 */ /* 0x000fe4000fffe0ff */
[----:B------:R-:W-:Y:S02]  /*6340*/  @!UP0 UIMAD UR38, UR4, UR5, UR38 ;  /* 0x00000005042682a4 */ /* 0x000fe4000f8e0226 */
[----:B------:R-:W-:Y:S01]  /*6350*/  @!UP0 UIMAD UR37, UR6, UR14, UR37 ;  /* 0x0000000e062582a4 */ /* 0x000fe2000f8e0225 */
[----:B------:R-:W-:Y:S11]  /*6360*/  @!P0 BRA `(.L_x_106) ;  /* 0x00000000007c8947 */ /* 0x000ff60003800000 */
[----:B------:R-:W2:Y:S01]  /*6370*/  LDCU.64 UR8, c[0x4][0x80] ;  /* 0x01001000ff0877ac */ /* 0x000ea20008000a00 */
[----:B------:R-:W-:Y:S01]  /*6380*/  MOV R2, 0x0 ;  /* 0x0000000000027802 */ /* 0x000fe20000000f00 */
[----:B------:R-:W-:Y:S02]  /*6390*/  HFMA2 R12, -RZ, RZ, 0, 5.9604644775390625e-08 ;  /* 0x00000001ff0c7431 */ /* 0x000fe400000001ff */
[----:B------:R-:W-:Y:S01]  /*63a0*/  IMAD.MOV.U32 R8, RZ, RZ, 0x70 ;  /* 0x00000070ff087424 */ /* 0x000fe200078e00ff */
[----:B------:R3:W4:Y:S01]  /*63b0*/  LDC.64 R14, c[0x4][R2] ;  /* 0x01000000020e7b82 */ /* 0x0007220000000a00 */
[----:B------:R-:W1:Y:S01]  /*63c0*/  LDCU.64 UR6, c[0x4][0x88] ;  /* 0x01001100ff0677ac */ /* 0x000e620008000a00 */
[----:B------:R-:W-:Y:S01]  /*63d0*/  IMAD.MOV.U32 R13, RZ, RZ, RZ ;  /* 0x000000ffff0d7224 */ /* 0x000fe200078e00ff */
[----:B------:R-:W1:Y:S01]  /*63e0*/  LDCU.64 UR4, c[0x4][0x8] ;  /* 0x01000100ff0477ac */ /* 0x000e620008000a00 */
[----:B--2---:R-:W-:Y:S01]  /*63f0*/  MOV R5, UR9 ;  /* 0x0000000900057c02 */ /* 0x004fe20008000f00 */
[----:B------:R-:W-:Y:S01]  /*6400*/  IMAD.U32 R4, RZ, RZ, UR8 ;  /* 0x00000008ff047e24 */ /* 0x000fe2000f8e00ff */
[----:B-1----:R-:W-:Y:S01]  /*6410*/  MOV R7, UR7 ;  /* 0x0000000700077c02 */ /* 0x002fe20008000f00 */
[----:B------:R-:W-:Y:S01]  /*6420*/  IMAD.U32 R6, RZ, RZ, UR6 ;  /* 0x00000006ff067e24 */ /* 0x000fe2000f8e00ff */
[----:B------:R-:W-:Y:S01]  /*6430*/  MOV R11, UR5 ;  /* 0x00000005000b7c02 */ /* 0x000fe20008000f00 */
[----:B------:R-:W-:Y:S02]  /*6440*/  IMAD.U32 R10, RZ, RZ, UR4 ;  /* 0x00000004ff0a7e24 */ /* 0x000fe4000f8e00ff */
[----:B------:R-:W-:Y:S07]  /*6450*/  LEPC R20, `(.L_x_107) ;  /* 0x000000001014794e */ /* 0x000fee0000000000 */
[----:B---345:R-:W-:Y:S05]  /*6460*/  CALL.ABS.NOINC R14 ;  /* 0x000000000e007343 */ /* 0x038fea0003c00000 */
.L_x_107:
[----:B------:R-:W1:Y:S01]  /*6470*/  LDCU.64 UR8, c[0x4][0x80] ;  /* 0x01001000ff0877ac */ /* 0x000e620008000a00 */
[----:B------:R-:W2:Y:S01]  /*6480*/  LDC.64 R2, c[0x4][R2] ;  /* 0x0100000002027b82 */ /* 0x000ea20000000a00 */
[----:B------:R-:W-:Y:S02]  /*6490*/  HFMA2 R12, -RZ, RZ, 0, 5.9604644775390625e-08 ;  /* 0x00000001ff0c7431 */ /* 0x000fe400000001ff */
[----:B------:R-:W-:Y:S02]  /*64a0*/  IMAD.MOV.U32 R8, RZ, RZ, 0x70 ;  /* 0x00000070ff087424 */ /* 0x000fe400078e00ff */
[----:B------:R-:W-:Y:S01]  /*64b0*/  IMAD.MOV.U32 R13, RZ, RZ, RZ ;  /* 0x000000ffff0d7224 */ /* 0x000fe200078e00ff */
[----:B------:R-:W3:Y:S01]  /*64c0*/  LDCU.64 UR6, c[0x4][0x88] ;  /* 0x01001100ff0677ac */ /* 0x000ee20008000a00 */
[----:B------:R-:W4:Y:S01]  /*64d0*/  LDCU.64 UR4, c[0x4][0x8] ;  /* 0x01000100ff0477ac */ /* 0x000f220008000a00 */
[----:B-1----:R-:W-:Y:S02]  /*64e0*/  MOV R4, UR8 ;  /* 0x0000000800047c02 */ /* 0x002fe40008000f00 */
[----:B------:R-:W-:Y:S02]  /*64f0*/  MOV R5, UR9 ;  /* 0x0000000900057c02 */ /* 0x000fe40008000f00 */
[----:B---3--:R-:W-:Y:S01]  /*6500*/  MOV R7, UR7 ;  /* 0x0000000700077c02 */ /* 0x008fe20008000f00 */
[----:B------:R-:W-:Y:S01]  /*6510*/  IMAD.U32 R6, RZ, RZ, UR6 ;  /* 0x00000006ff067e24 */ /* 0x000fe2000f8e00ff */
[----:B----4-:R-:W-:Y:S01]  /*6520*/  MOV R11, UR5 ;  /* 0x00000005000b7c02 */ /* 0x010fe20008000f00 */
[----:B------:R-:W-:Y:S02]  /*6530*/  IMAD.U32 R10, RZ, RZ, UR4 ;  /* 0x00000004ff0a7e24 */ /* 0x000fe4000f8e00ff */
[----:B------:R-:W-:Y:S07]  /*6540*/  LEPC R20, `(.L_x_106) ;  /* 0x000000001014794e */ /* 0x000fee0000000000 */
[----:B--2---:R-:W-:Y:S05]  /*6550*/  CALL.ABS.NOINC R2 ;  /* 0x0000000002007343 */ /* 0x004fea0003c00000 */
.L_x_106:
[----:B------:R-:W-:Y:S05]  /*6560*/  BSYNC.RECONVERGENT B6 ;  /* 0x0000000000067941 */ /* 0x000fea0003800200 */
.L_x_105:
[----:B------:R-:W-:Y:S02]  /*6570*/  ISETP.NE.U32.AND P0, PT, RZ, UR54, PT ;  /* 0x00000036ff007c0c */ /* 0x000fe4000bf05070 */
[C---:B------:R-:W-:Y:S02]  /*6580*/  ISETP.NE.U32.AND P1, PT, R46.reuse, RZ, PT ;  /* 0x000000ff2e00720c */ /* 0x040fe40003f25070 */
[----:B------:R-:W-:Y:S02]  /*6590*/  ISETP.NE.U32.AND P4, PT, R46, RZ, PT ;  /* 0x000000ff2e00720c */ /* 0x000fe40003f85070 */
[----:B------:R-:W-:Y:S02]  /*65a0*/  ISETP.NE.AND.EX P0, PT, RZ, UR55, PT, P0 ;  /* 0x00000037ff007c0c */ /* 0x000fe4000bf05300 */
[C---:B------:R-:W-:Y:S02]  /*65b0*/  ISETP.NE.AND.EX P1, PT, R47.reuse, RZ, PT, P1 ;  /* 0x000000ff2f00720c */ /* 0x040fe40003f25310 */
[----:B------:R-:W-:Y:S02]  /*65c0*/  ISETP.NE.AND.EX P4, PT, R47, RZ, P0, P4 ;  /* 0x000000ff2f00720c */ /* 0x000fe40000785340 */
[----:B------:R-:W-:Y:S02]  /*65d0*/  ISETP.NE.U32.AND P5, PT, R42, RZ, PT ;  /* 0x000000ff2a00720c */ /* 0x000fe40003fa5070 */
[----:B------:R-:W-:Y:S02]  /*65e0*/  ISETP.NE.U32.AND P3, PT, RZ, UR54, PT ;  /* 0x00000036ff007c0c */ /* 0x000fe4000bf65070 */
[----:B------:R-:W-:Y:S02]  /*65f0*/  PLOP3.LUT P2, PT, PT, PT, PT, 0x8, 0x80 ;  /* 0x000000000080781c */ /* 0x000fe40003f4e170 */
[----:B------:R-:W-:Y:S02]  /*6600*/  ISETP.NE.AND.EX P5, PT, R43, RZ, PT, P5 ;  /* 0x000000ff2b00720c */ /* 0x000fe40003fa5350 */
[----:B------:R-:W-:Y:S03]  /*6610*/  ISETP.NE.AND.EX P3, PT, RZ, UR55, PT, P3 ;  /* 0x00000037ff007c0c */ /* 0x000fe6000bf65330 */
[----:B------:R-:W-:Y:S01]  /*6620*/  @!P4 PLOP3.LUT P2, PT, P1, PT, PT, 0x80, 0x8 ;  /* 0x000000000008c81c */ /* 0x000fe20000f4f070 */
[----:B------:R-:W-:Y:S01]  /*6630*/  @!UPT UIADD3 URZ, UPT, UPT, URZ, URZ, URZ ;  /* 0x000000fffffff290 */ /* 0x000fe2000fffe0ff */
[----:B------:R-:W-:Y:S11]  /*6640*/  @!P1 BRA `(.L_x_108) ;  /* 0x0000000000309947 */ /* 0x000ff60003800000 */
[----:B------:R-:W-:Y:S01]  /*6650*/  ISETP.NE.U32.AND P0, PT, R44, RZ, PT ;  /* 0x000000ff2c00720c */ /* 0x000fe20003f05070 */
[----:B------:R-:W2:Y:S01]  /*6660*/  LDCU.64 UR4, c[0x0][0x358] ;  /* 0x00006b00ff0477ac */ /* 0x000ea20008000a00 */
[----:B------:R-:W-:Y:S02]  /*6670*/  IMAD.MOV.U32 R50, RZ, RZ, 0x1 ;  /* 0x00000001ff327424 */ /* 0x000fe400078e00ff */
[----:B------:R-:W-:Y:S11]  /*6680*/  ISETP.NE.AND.EX P0, PT, R45, RZ, PT, P0 ;  /* 0x000000ff2d00720c */ /* 0x000ff60003f05300 */
[----:B------:R-:W-:Y:S02]  /*6690*/  @!UPT UIADD3 URZ, UPT, UPT, URZ, URZ, URZ ;  /* 0x000000fffffff290 */ /* 0x000fe4000fffe0ff */
[----:B------:R-:W3:Y:S01]  /*66a0*/  @P0 LDC.64 R2, c[0x0][0x888] ;  /* 0x00022200ff020b82 */ /* 0x000ee20000000a00 */
[----:B-1----:R-:W-:Y:S04]  /*66b0*/  @P0 IMAD R0, R46, UR36, RZ ;  /* 0x000000242e000c24 */ /* 0x002fe8000f8e02ff */
[----:B---3--:R-:W-:Y:S04]  /*66c0*/  @P0 IMAD.WIDE R2, R0, 0x4, R2 ;  /* 0x0000000400020825 */ /* 0x008fe800078e0202 */
[----:B------:R-:W-:Y:S01]  /*66d0*/  HFMA2 R0, -RZ, RZ, 0, 5.9604644775390625e-08 ;  /* 0x00000001ff007431 */ /* 0x000fe200000001ff */
[----:B--2--5:R2:W5:Y:S04]  /*66e0*/  @P0 LDG.E R27, desc[UR4][R2.64] ;  /* 0x00000004021b0981 */ /* 0x024568000c1e1900 */
[----:B------:R-:W-:Y:S01]  /*66f0*/  @!P0 PRMT R50, R0, 0x7610, R50 ;  /* 0x0000761000328816 */ /* 0x000fe20000000032 */
[----:B--2---:R-:W3:Y:S06]  /*6700*/  @!P0 LDC R27, c[0x0][0x880] ;  /* 0x00022000ff1b8b82 */ /* 0x004eec0000000800 */
.L_x_108:
[----:B------:R-:W-:Y:S05]  /*6710*/  @!P5 BRA `(.L_x_109) ;  /* 0x000000000024d947 */ /* 0x000fea0003800000 */
[----:B------:R-:W-:Y:S01]  /*6720*/  ISETP.NE.U32.AND P0, PT, R40, RZ, PT ;  /* 0x000000ff2800720c */ /* 0x000fe20003f05070 */
[----:B------:R-:W2:Y:S03]  /*6730*/  LDCU.64 UR4, c[0x0][0x358] ;  /* 0x00006b00ff0477ac */ /* 0x000ea60008000a00 */
[----:B------:R-:W-:Y:S11]  /*6740*/  ISETP.NE.AND.EX P0, PT, R41, RZ, PT, P0 ;  /* 0x000000ff2900720c */ /* 0x000ff60003f05300 */
[----:B------:R-:W-:Y:S02]  /*6750*/  @!UPT UIADD3 URZ, UPT, UPT, URZ, URZ, URZ ;  /* 0x000000fffffff290 */ /* 0x000fe4000fffe0ff */
[----:B------:R-:W4:Y:S01]  /*6760*/  @P0 LDC.64 R2, c[0x0][0x8a8] ;  /* 0x00022a00ff020b82 */ /* 0x000f220000000a00 */
[----:B-1----:R-:W-:Y:S04]  /*6770*/  @P0 IMAD R0, R42, UR36, RZ ;  /* 0x000000242a000c24 */ /* 0x002fe8000f8e02ff */
[----:B----4-:R-:W-:Y:S05]  /*6780*/  @P0 IMAD.WIDE R2, R0, 0x4, R2 ;  /* 0x0000000400020825 */ /* 0x010fea00078e0202 */
[----:B--2--5:R2:W5:Y:S02]  /*6790*/  @P0 LDG.E R24, desc[UR4][R2.64] ;  /* 0x0000000402180981 */ /* 0x024564000c1e1900 */
[----:B--2---:R-:W4:Y:S02]  /*67a0*/  @!P0 LDC R24, c[0x0][0x8a0] ;  /* 0x00022800ff188b82 */ /* 0x004f240000000800 */
.L_x_109:
[----:B---3-5:R-:W-:Y:S01]  /*67b0*/  FSETP.NEU.AND P0, PT, R27, RZ, PT ;  /* 0x000000ff1b00720b */ /* 0x028fe20003f0d000 */
[----:B------:R-:W-:Y:S01]  /*67c0*/  IMAD.SHL.U32 R57, R48, 0x2, RZ ;  /* 0x0000000230397824 */ /* 0x000fe200078e00ff */
[----:B------:R-:W-:Y:S01]  /*67d0*/  SEL R3, RZ, 0xffffffff, P3 ;  /* 0xffffffffff037807 */ /* 0x000fe20001800000 */
[----:B------:R-:W-:Y:S01]  /*67e0*/  BSSY B1, `(.L_x_110) ;  /* 0x0000033000017945 */ /* 0x000fe20003800000 */
[----:B------:R-:W-:Y:S01]  /*67f0*/  @!P4 LOP3.LUT P3, RZ, R50, 0xff, RZ, 0xc0, !PT ;  /* 0x000000ff32ffc812 */ /* 0x000fe2000786c0ff */
[----:B------:R-:W-:Y:S01]  /*6800*/  IMAD.MOV.U32 R64, RZ, RZ, 0x1 ;  /* 0x00000001ff407424 */ /* 0x000fe200078e00ff */
[----:B-1----:R-:W-:Y:S01]  /*6810*/  @!P4 SEL R0, RZ, 0xffffffff, P0 ;  /* 0xffffffffff00c807 */ /* 0x002fe20000000000 */
[----:B------:R-:W-:Y:S01]  /*6820*/  IMAD R25, R22, 0x40, R23 ;  /* 0x0000004016197824 */ /* 0x000fe200078e0217 */
[----:B------:R-:W-:Y:S01]  /*6830*/  LOP3.LUT R60, R60, 0x1, RZ, 0x3c, !PT ;  /* 0x000000013c3c7812 */ /* 0x000fe200078e3cff */
[----:B------:R-:W-:Y:S01]  /*6840*/  IMAD.MOV.U32 R26, RZ, RZ, RZ ;  /* 0x000000ffff1a7224 */ /* 0x000fe200078e00ff */
[----:B------:R-:W-:Y:S02]  /*6850*/  @P2 SEL R0, R3, R0, !P3 ;  /* 0x0000000003002207 */ /* 0x000fe40005800000 */
[----:B------:R-:W-:Y:S02]  /*6860*/  CS2R R38, SRZ ;  /* 0x0000000000267805 */ /* 0x000fe4000001ff00 */
[----:B------:R-:W-:Y:S02]  /*6870*/  LEA R54, R22, UR43, 0x3 ;  /* 0x0000002b16367c11 */ /* 0x000fe4000f8e18ff */
[----:B------:R-:W-:Y:S02]  /*6880*/  CS2R R36, SRZ ;  /* 0x0000000000247805 */ /* 0x000fe4000001ff00 */
[----:B------:R-:W-:Y:S02]  /*6890*/  @!P4 LOP3.LUT R0, R0, 0x1, RZ, 0xc0, !PT ;  /* 0x000000010000c812 */ /* 0x000fe400078ec0ff */
[----:B------:R-:W-:Y:S02]  /*68a0*/  CS2R R30, SRZ ;  /* 0x00000000001e7805 */ /* 0x000fe4000001ff00 */
[----:B------:R-:W-:Y:S02]  /*68b0*/  SEL R2, RZ, 0xffffffff, P0 ;  /* 0xffffffffff027807 */ /* 0x000fe40000000000 */
[----:B------:R-:W-:Y:S02]  /*68c0*/  CS2R R28, SRZ ;  /* 0x00000000001c7805 */ /* 0x000fe4000001ff00 */
[----:B------:R-:W-:Y:S01]  /*68d0*/  ISETP.NE.U32.OR P6, PT, R0, 0x1, P4 ;  /* 0x000000010000780c */ /* 0x000fe200027c5470 */
[----:B------:R-:W-:Y:S01]  /*68e0*/  VIADD R63, R57, UR43 ;  /* 0x0000002b393f7c36 */ /* 0x000fe20008000000 */
[----:B------:R-:W-:Y:S02]  /*68f0*/  LOP3.LUT P4, R55, R50, 0xff, RZ, 0xc0, !PT ;  /* 0x000000ff32377812 */ /* 0x000fe4000788c0ff */
[----:B------:R-:W-:Y:S02]  /*6900*/  P2R R62, PR, RZ, 0x40 ;  /* 0x00000040ff3e7803 */ /* 0x000fe40000000000 */
[----:B------:R-:W-:Y:S04]  /*6910*/  @P1 SEL R2, R3, R2, !P4 ;  /* 0x0000000203021207 */ /* 0x000fe80006000000 */
[----:B------:R-:W-:Y:S03]  /*6920*/  LOP3.LUT R2, R2, 0x1, RZ, 0xc0, !PT ;  /* 0x0000000102027812 */ /* 0x000fe600078ec0ff */
[----:B------:R-:W-:Y:S02]  /*6930*/  @P6 SHF.L.U32 R0, R60, 0x1f, RZ ;  /* 0x0000001f3c006819 */ /* 0x000fe400000006ff */
[----:B------:R-:W-:Y:S02]  /*6940*/  ISETP.NE.U32.AND P5, PT, R2, 0x1, PT ;  /* 0x000000010200780c */ /* 0x000fe40003fa5070 */
[----:B------:R1:W2:Y:S02]  /*6950*/  @P6 SYNCS.PHASECHK.TRANS64.TRYWAIT P3, [UR43+0x60], R0 ;  /* 0x00006000ff0065a7 */ /* 0x0002a4000806112b */
[----:B------:R-:W-:Y:S02]  /*6960*/  P2R R65, PR, RZ, 0x20 ;  /* 0x00000020ff417803 */ /* 0x000fe40000000000 */
[----:B-1----:R-:W-:Y:S04]  /*6970*/  SHF.L.U32 R0, R59, 0x1f, RZ ;  /* 0x0000001f3b007819 */ /* 0x002fe800000006ff */
[----:B------:R1:W3:Y:S01]  /*6980*/  SYNCS.PHASECHK.TRANS64.TRYWAIT P2, [R54+URZ+0xd0], R0 ;  /* 0x0000d000360075a7 */ /* 0x0002e200080411ff */
[----:B--2---:R-:W-:Y:S01]  /*6990*/  @P6 SEL R64, RZ, 0x1, !P3 ;  /* 0x00000001ff406807 */ /* 0x004fe20005800000 */
[----:B-1----:R-:W-:Y:S06]  /*69a0*/  @!P6 BRA `(.L_x_111) ;  /* 0x000000000058e947 */ /* 0x002fec0003800000 */
[----:B------:R-:W-:Y:S01]  /*69b0*/  VIADD R2, R63, 0x200 ;  /* 0x000002003f027836 */ /* 0x000fe20000000000 */
[----:B------:R-:W-:Y:S01]  /*69c0*/  LOP3.LUT P6, RZ, R49, 0x40, RZ, 0xc0, !PT ;  /* 0x0000004031ff7812 */ /* 0x000fe200078cc0ff */
[----:B------:R-:W-:Y:S01]  /*69d0*/  BSSY B0, `(.L_x_112) ;  /* 0x000000e000007945 */ /* 0x000fe20003800000 */
[----:B------:R-:W-:Y:S01]  /*69e0*/  ISETP.NE.AND P1, PT, R64, RZ, PT ;  /* 0x000000ff4000720c */ /* 0x000fe20003f25270 */
[----:B------:R-:W-:Y:S01]  /*69f0*/  @P5 VIADD R4, R63, 0x210 ;  /* 0x000002103f045836 */ /* 0x000fe20000000000 */
[----:B------:R-:W-:Y:S01]  /*6a00*/  PLOP3.LUT P0, PT, PT, PT, PT, 0x8, 0x80 ;  /* 0x000000000080781c */ /* 0x000fe20003f0e170 */
[----:B------:R-:W-:Y:S01]  /*6a10*/  IMAD.MOV.U32 R39, RZ, RZ, RZ ;  /* 0x000000ffff277224 */ /* 0x000fe200078e00ff */
[----:B------:R-:W-:Y:S02]  /*6a20*/  @P5 PLOP3.LUT P0, PT, P6, PT, PT, 0x80, 0x8 ;  /* 0x000000000008581c */ /* 0x000fe4000370f070 */
[----:B------:R-:W-:Y:S02]  /*6a30*/  CS2R R36, SRZ ;  /* 0x0000000000247805 */ /* 0x000fe4000001ff00 */
[----:B------:R-:W-:Y:S02]  /*6a40*/  CS2R R30, SRZ ;  /* 0x00000000001e7805 */ /* 0x000fe4000001ff00 */
[----:B------:R-:W-:Y:S07]  /*6a50*/  CS2R R28, SRZ ;  /* 0x00000000001c7805 */ /* 0x000fee000001ff00 */
[----:B------:R-:W-:Y:S01]  /*6a60*/  @P0 VIADD R4, R2, 0xfffffff0 ;  /* 0xfffffff002040836 */ /* 0x000fe20000000000 */
[----:B------:R-:W-:Y:S06]  /*6a70*/  @P1 BRA `(.L_x_113) ;  /* 0x00000000000c1947 */ /* 0x000fec0003800000 */
[----:B------:R-:W-:Y:S04]  /*6a80*/  SHF.L.U32 R3, R60, 0x1f, RZ ;  /* 0x0000001f3c037819 */ /* 0x000fe800000006ff */
[----:B------:R-:W1:Y:S02]  /*6a90*/  SYNCS.PHASECHK.TRANS64.TRYWAIT P0, [UR43+0x60], R3 ;  /* 0x00006003ff0075a7 */ /* 0x000e64000800112b */
[----:B-1----:R-:W-:Y:S05]  /*6aa0*/  @!P0 BRA `(.L_x_114) ;  /* 0x0000003000808947 */ /* 0x002fea0003800000 */
.L_x_113:
[----:B------:R-:W-:Y:S05]  /*6ab0*/  BSYNC B0 ;  /* 0x0000000000007941 */ /* 0x000fea0003800000 */
.L_x_112:
[----:B------:R-:W-:Y:S01]  /*6ac0*/  ISETP.NE.AND P0, PT, R65, RZ, PT ;  /* 0x000000ff4100720c */ /* 0x000fe20003f05270 */
[----:B------:R-:W-:Y:S11]  /*6ad0*/  HFMA2 R26, -RZ, RZ, 0, 5.9604644775390625e-08 ;  /* 0x00000001ff1a7431 */ /* 0x000ff600000001ff */
[----:B------:R-:W-:Y:S01]  /*6ae0*/  @!UPT UIADD3 URZ, UPT, UPT, URZ, URZ, URZ ;  /* 0x000000fffffff290 */ /* 0x000fe2000fffe0ff */
[----:B------:R2:W1:Y:S04]  /*6af0*/  @P0 LDS.128 R36, [R4] ;  /* 0x0000000004240984 */ /* 0x0004680000000c00 */
[----:B------:R2:W1:Y:S02]  /*6b00*/  @P0 LDS.128 R28, [R57+UR43+0x200] ;  /* 0x0002002b391c0984 */ /* 0x0004640008000c00 */
.L_x_111:
[----:B------:R-:W-:Y:S05]  /*6b10*/  BSYNC B1 ;  /* 0x0000000000017941 */ /* 0x000fea0003800000 */
.L_x_110:
[----:B-1----:R-:W-:Y:S04]  /*6b20*/  SHF.R.U32.HI R2, RZ, 0x15, R25 ;  /* 0x00000015ff027819 */ /* 0x002fe80000011619 */
[----:B------:R-:W-:Y:S01]  /*6b30*/  LOP3.LUT P0, RZ, R2, 0x3, R51, 0x48, !PT ;  /* 0x0000000302ff7812 */ /* 0x000fe20007804833 */
[----:B------:R-:W-:Y:S01]  /*6b40*/  @!UPT UIADD3 URZ, UPT, UPT, URZ, URZ, URZ ;  /* 0x000000fffffff290 */ /* 0x000fe2000fffe0ff */
[----:B---3--:R-:W-:Y:S11]  /*6b50*/  @P2 BRA `(.L_x_115) ;  /* 0x0000000000082947 */ /* 0x008ff60003800000 */
[----:B------:R-:W1:Y:S02]  /*6b60*/  SYNCS.PHASECHK.TRANS64.TRYWAIT P1, [R54+URZ+0xd0], R0 ;  /* 0x0000d000360075a7 */ /* 0x000e6400080211ff */
[----:B-1----:R-:W-:Y:S05]  /*6b70*/  @!P1 BRA `(.L_x_116) ;  /* 0x0000003000649947 */ /* 0x002fea0003800000 */
.L_x_115:
[----:B------:R-:W-:Y:S05]  /*6b80*/  @!P0 BRA `(.L_x_117) ;  /* 0x0000000000408947 */ /* 0x000fea0003800000 */
[----:B------:R-:W3:Y:S01]  /*6b90*/  LDCU.64 UR8, c[0x4][0x70] ;  /* 0x01000e00ff0877ac */ /* 0x000ee20008000a00 */
[----:B------:R-:W-:Y:S01]  /*6ba0*/  MOV R3, 0x0 ;  /* 0x0000000000037802 */ /* 0x000fe20000000f00 */
[----:B------:R-:W-:Y:S02]  /*6bb0*/  HFMA2 R12, -RZ, RZ, 0, 5.9604644775390625e-08 ;  /* 0x00000001ff0c7431 */ /* 0x000fe400000001ff */
[----:B------:R-:W-:Y:S02]  /*6bc0*/  IMAD.MOV.U32 R8, RZ, RZ, 0x192 ;  /* 0x00000192ff087424 */ /* 0x000fe400078e00ff */
[----:B------:R-:W-:Y:S01]  /*6bd0*/  IMAD.MOV.U32 R13, RZ, RZ, RZ ;  /* 0x000000ffff0d7224 */ /* 0x000fe200078e00ff */
[----:B------:R-:W5:Y:S01]  /*6be0*/  LDCU.64 UR6, c[0x4][0x78] ;  /* 0x01000f00ff0677ac */ /* 0x000f620008000a00 */
[----:B------:R-:W1:Y:S01]  /*6bf0*/  LDC.64 R2, c[0x4][R3] ;  /* 0x0100000003027b82 */ /* 0x000e620000000a00 */
[----:B------:R-:W4:Y:S01]  /*6c00*/  LDCU.64 UR4, c[0x4][0x10] ;  /* 0x01000200ff0477ac */ /* 0x000f220008000a00 */
[----:B---3--:R-:W-:Y:S01]  /*6c10*/  MOV R5, UR9 ;  /* 0x0000000900057c02 */ /* 0x008fe20008000f00 */
[----:B--2---:R-:W-:Y:S01]  /*6c20*/  IMAD.U32 R4, RZ, RZ, UR8 ;  /* 0x00000008ff047e24 */ /* 0x004fe2000f8e00ff */
[----:B-----5:R-:W-:Y:S01]  /*6c30*/  MOV R7, UR7 ;  /* 0x0000000700077c02 */ /* 0x020fe20008000f00 */
[----:B------:R-:W-:Y:S01]  /*6c40*/  IMAD.U32 R6, RZ, RZ, UR6 ;  /* 0x00000006ff067e24 */ /* 0x000fe2000f8e00ff */
[----:B----4-:R-:W-:Y:S01]  /*6c50*/  MOV R11, UR5 ;  /* 0x00000005000b7c02 */ /* 0x010fe20008000f00 */
[----:B------:R-:W-:Y:S02]  /*6c60*/  IMAD.U32 R10, RZ, RZ, UR4 ;  /* 0x00000004ff0a7e24 */ /* 0x000fe4000f8e00ff */
[----:B------:R-:W-:Y:S07]  /*6c70*/  LEPC R20, `(.L_x_117) ;  /* 0x000000001014794e */ /* 0x000fee0000000000 */
[----:B-1----:R-:W-:Y:S05]  /*6c80*/  CALL.ABS.NOINC R2 ;  /* 0x0000000002007343 */ /* 0x002fea0003c00000 */
.L_x_117:
[----:B------:R-:W-:Y:S05]  /*6c90*/  WARPSYNC.ALL ;  /* 0x0000000000007948 */ /* 0x000fea0003800000 */
[----:B------:R-:W-:Y:S01]  /*6ca0*/  R2UR UR4, R25 ;  /* 0x00000000190472ca */ /* 0x000fe200000e0000 */
[--C-:B------:R-:W-:Y:S01]  /*6cb0*/  HADD2.F32 R3, -RZ, R28.reuse.H0_H0 ;  /* 0x2000001cff037230 */ /* 0x100fe20000004100 */
[----:B------:R-:W-:Y:S01]  /*6cc0*/  MOV R66, 0x10 ;  /* 0x0000001000427802 */ /* 0x000fe20000000f00 */
[--C-:B------:R-:W-:Y:S01]  /*6cd0*/  HADD2.F32 R20, -RZ, R29.reuse.H0_H0 ;  /* 0x2000001dff147230 */ /* 0x100fe20000004100 */
[----:B------:R-:W-:Y:S01]  /*6ce0*/  LOP3.LUT P6, RZ, R49, 0x40, RZ, 0xc0, !PT ;  /* 0x0000004031ff7812 */ /* 0x000fe200078cc0ff */
[----:B------:R-:W-:Y:S01]  /*6cf0*/  HADD2.F32 R21, -RZ, R29.H1_H1 ;  /* 0x3000001dff157230 */ /* 0x000fe20000004100 */
[----:B------:R-:W-:Y:S01]  /*6d00*/  ISETP.NE.AND P0, PT, R61, RZ, PT ;  /* 0x000000ff3d00720c */ /* 0x000fe20003f05270 */
[----:B------:R-:W-:Y:S01]  /*6d10*/  BSSY.RECONVERGENT B0, `(.L_x_118) ;  /* 0x0000052000007945 */ /* 0x000fe20003800200 */
[----:B------:R-:W-:Y:S04]  /*6d20*/  SEL R66, R66, 0xfffffff0, !P6 ;  /* 0xfffffff042427807 */ /* 0x000fe80007000000 */
[----:B------:R-:W-:Y:S01]  /*6d30*/  IADD3 R63, PT, PT, R63, R66, RZ ;  /* 0x000000423f3f7210 */ /* 0x000fe20007ffe0ff */
[----:B--2---:R-:W1:Y:S02]  /*6d40*/  LDTM.x16 R4, tmem[UR4] ;  /* 0x00000004000479ee */ /* 0x004e640008240000 */
[C---:B-1--4-:R-:W-:Y:S01]  /*6d50*/  FMUL R0, R24.reuse, R4 ;  /* 0x0000000418007220 */ /* 0x052fe20000400000 */
[----:B------:R-:W-:Y:S02]  /*6d60*/  HADD2.F32 R4, -RZ, R28.H1_H1 ;  /* 0x3000001cff047230 */ /* 0x000fe40000004100 */
[C---:B------:R-:W-:Y:S01]  /*6d70*/  FMUL R2, R24.reuse, R5 ;  /* 0x0000000518027220 */ /* 0x040fe20000400000 */
[C---:B------:R-:W-:Y:S01]  /*6d80*/  FMUL R7, R24.reuse, R7 ;  /* 0x0000000718077220 */ /* 0x040fe20000400000 */
[C---:B------:R-:W-:Y:S01]  /*6d90*/  FFMA R0, R27.reuse, R3, R0 ;  /* 0x000000031b007223 */ /* 0x040fe20000000000 */
[C---:B------:R-:W-:Y:S01]  /*6da0*/  FMUL R3, R24.reuse, R6 ;  /* 0x0000000618037220 */ /* 0x040fe20000400000 */
[C---:B------:R-:W-:Y:S01]  /*6db0*/  FFMA R2, R27.reuse, R4, R2 ;  /* 0x000000041b027223 */ /* 0x040fe20000000002 */
[C---:B------:R-:W-:Y:S01]  /*6dc0*/  FMUL R4, R24.reuse, R8 ;  /* 0x0000000818047220 */ /* 0x040fe20000400000 */
[C---:B------:R-:W-:Y:S01]  /*6dd0*/  FMUL R8, R24.reuse, R12 ;  /* 0x0000000c18087220 */ /* 0x040fe20000400000 */
[----:B------:R-:W-:Y:S01]  /*6de0*/  FMUL R12, R24, R16 ;  /* 0x00000010180c7220 */ /* 0x000fe20000400000 */
[--C-:B------:R-:W-:Y:S01]  /*6df0*/  HADD2.F32 R16, -RZ, R30.reuse.H0_H0 ;  /* 0x2000001eff107230 */ /* 0x100fe20000004100 */
[----:B------:R-:W-:Y:S01]  /*6e00*/  F2FP.F16.F32.PACK_AB R32, R2, R0 ;  /* 0x000000000220723e */ /* 0x000fe200000000ff */
[----:B------:R-:W-:Y:S02]  /*6e10*/  HADD2.F32 R0, -RZ, R30.H1_H1 ;  /* 0x3000001eff007230 */ /* 0x000fe40000004100 */
[C---:B------:R-:W-:Y:S01]  /*6e20*/  FMUL R5, R24.reuse, R9 ;  /* 0x0000000918057220 */ /* 0x040fe20000400000 */
[C---:B------:R-:W-:Y:S01]  /*6e30*/  FFMA R3, R27.reuse, R20, R3 ;  /* 0x000000141b037223 */ /* 0x040fe20000000003 */
[C---:B------:R-:W-:Y:S01]  /*6e40*/  FFMA R7, R27.reuse, R21, R7 ;  /* 0x000000151b077223 */ /* 0x040fe20000000007 */
[--C-:B------:R-:W-:Y:S02]  /*6e50*/  HADD2.F32 R2, -RZ, R31.reuse.H0_H0 ;  /* 0x2000001fff027230 */ /* 0x100fe40000004100 */
[C---:B------:R-:W-:Y:S01]  /*6e60*/  FFMA R4, R27.reuse, R16, R4 ;  /* 0x000000101b047223 */ /* 0x040fe20000000004 */
[C---:B------:R-:W-:Y:S01]  /*6e70*/  FMUL R6, R24.reuse, R10 ;  /* 0x0000000a18067220 */ /* 0x040fe20000400000 */
[C---:B------:R-:W-:Y:S01]  /*6e80*/  FFMA R5, R27.reuse, R0, R5 ;  /* 0x000000001b057223 */ /* 0x040fe20000000005 */
[----:B------:R-:W-:Y:S02]  /*6e90*/  HADD2.F32 R16, -RZ, R31.H1_H1 ;  /* 0x3000001fff107230 */ /* 0x000fe40000004100 */
[C---:B------:R-:W-:Y:S01]  /*6ea0*/  FMUL R11, R24.reuse, R11 ;  /* 0x0000000b180b7220 */ /* 0x040fe20000400000 */
[--C-:B------:R-:W-:Y:S02]  /*6eb0*/  HADD2.F32 R0, -RZ, R36.reuse.H0_H0 ;  /* 0x20000024ff007230 */ /* 0x100fe40000004100 */
[----:B------:R-:W-:Y:S01]  /*6ec0*/  FFMA R6, R27, R2, R6 ;  /* 0x000000021b067223 */ /* 0x000fe20000000006 */
[----:B------:R-:W-:Y:S01]  /*6ed0*/  F2FP.F16.F32.PACK_AB R33, R7, R3 ;  /* 0x000000030721723e */ /* 0x000fe200000000ff */
[----:B------:R-:W-:Y:S02]  /*6ee0*/  HADD2.F32 R2, -RZ, R36.H1_H1 ;  /* 0x30000024ff027230 */ /* 0x000fe40000004100 */
[C---:B------:R-:W-:Y:S01]  /*6ef0*/  FFMA R11, R27.reuse, R16, R11 ;  /* 0x000000101b0b7223 */ /* 0x040fe2000000000b */
[C---:B------:R-:W-:Y:S01]  /*6f00*/  FMUL R9, R24.reuse, R13 ;  /* 0x0000000d18097220 */ /* 0x040fe20000400000 */
[--C-:B------:R-:W-:Y:S02]  /*6f10*/  HADD2.F32 R3, -RZ, R37.reuse.H0_H0 ;  /* 0x20000025ff037230 */ /* 0x100fe40000004100 */
[C---:B------:R-:W-:Y:S01]  /*6f20*/  FFMA R8, R27.reuse, R0, R8 ;  /* 0x000000001b087223 */ /* 0x040fe20000000008 */
[C---:B------:R-:W-:Y:S01]  /*6f30*/  FMUL R10, R24.reuse, R14 ;  /* 0x0000000e180a7220 */ /* 0x040fe20000400000 */
[----:B------:R-:W-:Y:S02]  /*6f40*/  HADD2.F32 R0, -RZ, R37.H1_H1 ;  /* 0x30000025ff007230 */ /* 0x000fe40000004100 */
[C---:B------:R-:W-:Y:S01]  /*6f50*/  FMUL R15, R24.reuse, R15 ;  /* 0x0000000f180f7220 */ /* 0x040fe20000400000 */
[C---:B------:R-:W-:Y:S01]  /*6f60*/  FFMA R9, R27.reuse, R2, R9 ;  /* 0x000000021b097223 */ /* 0x040fe20000000009 */
[----:B------:R-:W-:Y:S01]  /*6f70*/  FFMA R10, R27, R3, R10 ;  /* 0x000000031b0a7223 */ /* 0x000fe2000000000a */
[--C-:B------:R-:W-:Y:S01]  /*6f80*/  HADD2.F32 R2, -RZ, R38.reuse.H0_H0 ;  /* 0x20000026ff027230 */ /* 0x100fe20000004100 */
[----:B------:R-:W-:Y:S01]  /*6f90*/  F2FP.F16.F32.PACK_AB R34, R5, R4 ;  /* 0x000000040522723e */ /* 0x000fe200000000ff */
[----:B------:R-:W-:Y:S02]  /*6fa0*/  HADD2.F32 R3, -RZ, R38.H1_H1 ;  /* 0x30000026ff037230 */ /* 0x000fe40000004100 */
[----:B------:R-:W-:Y:S01]  /*6fb0*/  FFMA R15, R27, R0, R15 ;  /* 0x000000001b0f7223 */ /* 0x000fe2000000000f */
[C---:B------:R-:W-:Y:S01]  /*6fc0*/  FMUL R13, R24.reuse, R17 ;  /* 0x00000011180d7220 */ /* 0x040fe20000400000 */
[--C-:B------:R-:W-:Y:S02]  /*6fd0*/  HADD2.F32 R4, -RZ, R39.reuse.H0_H0 ;  /* 0x20000027ff047230 */ /* 0x100fe40000004100 */
[C---:B------:R-:W-:Y:S01]  /*6fe0*/  FMUL R14, R24.reuse, R18 ;  /* 0x00000012180e7220 */ /* 0x040fe20000400000 */
[----:B------:R-:W-:Y:S02]  /*6ff0*/  HADD2.F32 R0, -RZ, R39.H1_H1 ;  /* 0x30000027ff007230 */ /* 0x000fe40000004100 */
[----:B------:R-:W-:Y:S01]  /*7000*/  FMUL R19, R24, R19 ;  /* 0x0000001318137220 */ /* 0x000fe20000400000 */
[----:B------:R-:W-:Y:S01]  /*7010*/  F2FP.F16.F32.PACK_AB R35, R11, R6 ;  /* 0x000000060b23723e */ /* 0x000fe200000000ff */
[C---:B------:R-:W-:Y:S01]  /*7020*/  FFMA R12, R27.reuse, R2, R12 ;  /* 0x000000021b0c7223 */ /* 0x040fe2000000000c */
[C---:B------:R-:W-:Y:S01]  /*7030*/  FFMA R13, R27.reuse, R3, R13 ;  /* 0x000000031b0d7223 */ /* 0x040fe2000000000d */
[C---:B------:R-:W-:Y:S01]  /*7040*/  FFMA R14, R27.reuse, R4, R14 ;  /* 0x000000041b0e7223 */ /* 0x040fe2000000000e */
[----:B------:R-:W-:Y:S01]  /*7050*/  FFMA R19, R27, R0, R19 ;  /* 0x000000001b137223 */ /* 0x000fe20000000013 */
[----:B------:R1:W-:Y:S01]  /*7060*/  STS.128 [R57+UR43+0x200], R32 ;  /* 0x0002002039007988 */ /* 0x0003e20008000c2b */
[----:B------:R-:W-:Y:S02]  /*7070*/  F2FP.F16.F32.PACK_AB R8, R9, R8 ;  /* 0x000000080908723e */ /* 0x000fe400000000ff */
[----:B------:R-:W-:Y:S02]  /*7080*/  F2FP.F16.F32.PACK_AB R9, R15, R10 ;  /* 0x0000000a0f09723e */ /* 0x000fe400000000ff */
[----:B------:R-:W-:Y:S02]  /*7090*/  F2FP.F16.F32.PACK_AB R10, R13, R12 ;  /* 0x0000000c0d0a723e */ /* 0x000fe400000000ff */
[----:B------:R-:W-:Y:S05]  /*70a0*/  F2FP.F16.F32.PACK_AB R11, R19, R14 ;  /* 0x0000000e130b723e */ /* 0x000fea00000000ff */
[----:B------:R1:W-:Y:S01]  /*70b0*/  STS.128 [R63+0x200], R8 ;  /* 0x000200083f007388 */ /* 0x0003e20000000c00 */
[----:B------:R-:W-:Y:S01]  /*70c0*/  @!PT LDS RZ, [RZ] ;  /* 0x00000000fffff984 */ /* 0x000fe20000000800 */
[----:B------:R-:W-:Y:S01]  /*70d0*/  @!PT LDS RZ, [RZ] ;  /* 0x00000000fffff984 */ /* 0x000fe20000000800 */
[----:B------:R-:W-:Y:S01]  /*70e0*/  @!PT LDS RZ, [RZ] ;  /* 0x00000000fffff984 */ /* 0x000fe20000000800 */
[----:B------:R-:W-:Y:S01]  /*70f0*/  @!PT LDS RZ, [RZ] ;  /* 0x00000000fffff984 */ /* 0x000fe20000000800 */
[----:B------:R2:W-:Y:S07]  /*7100*/  MEMBAR.ALL.CTA ;  /* 0x0000000000007992 */ /* 0x0005ee0000008000 */
[----:B--2---:R-:W2:Y:S02]  /*7110*/  FENCE.VIEW.ASYNC.S ;  /* 0x00000000000073c6 */ /* 0x004ea40000000000 */
[----:B--2---:R-:W-:Y:S06]  /*7120*/  BAR.SYNC.DEFER_BLOCKING 0x1, 0x80 ;  /* 0x0042000000007b1d */ /* 0x004fec0000010000 */
[----:B------:R-:W-:Y:S05]  /*7130*/  @P0 BRA `(.L_x_119) ;  /* 0x00000000003c0947 */ /* 0x000fea0003800000 */
[----:B------:R-:W2:Y:S01]  /*7140*/  LDCU.64 UR6, c[0x0][0x348] ;  /* 0x00006900ff0677ac */ /* 0x000ea20008000a00 */
[----:B------:R-:W-:Y:S01]  /*7150*/  UIADD3 UR4, UPT, UPT, UR43, 0x200, URZ ;  /* 0x000002002b047890 */ /* 0x000fe2000fffe0ff */
[----:B------:R-:W-:Y:S01]  /*7160*/  UMOV UR51, UR36 ;  /* 0x0000002400337c82 */ /* 0x000fe20008000000 */
[----:B------:R-:W-:Y:S02]  /*7170*/  UIADD3 UR9, UPT, UPT, UR49, 0x40, URZ ;  /* 0x0000004031097890 */ /* 0x000fe4000fffe0ff */
[----:B------:R-:W-:Y:S02]  /*7180*/  UIADD3 UR8, UPT, UPT, UR43, 0xa00, URZ ;  /* 0x00000a002b087890 */ /* 0x000fe4000fffe0ff */
[----:B------:R-:W-:Y:S01]  /*7190*/  MOV R53, UR4 ;  /* 0x0000000400357c02 */ /* 0x000fe20008000f00 */
[----:B------:R-:W-:Y:S01]  /*71a0*/  UMOV UR10, UR50 ;  /* 0x00000032000a7c82 */ /* 0x000fe20008000000 */
[----:B------:R-:W-:Y:S02]  /*71b0*/  UMOV UR11, UR36 ;  /* 0x00000024000b7c82 */ /* 0x000fe40008000000 */
[----:B------:R-:W-:Y:S01]  /*71c0*/  R2UR UR48, R53 ;  /* 0x00000000353072ca */ /* 0x000fe200000e0000 */
[----:B--2---:R-:W-:Y:S04]  /*71d0*/  UIADD3 UR4, UP0, UPT, UR6, 0x680, URZ ;  /* 0x0000068006047890 */ /* 0x004fe8000ff1e0ff */
[----:B------:R-:W-:Y:S09]  /*71e0*/  UIADD3.X UR5, UPT, UPT, URZ, UR7, URZ, UP0, !UPT ;  /* 0x00000007ff057290 */ /* 0x000ff200087fe4ff */
[----:B------:R2:W-:Y:S01]  /*71f0*/  UTMASTG.3D [UR48], [UR4] ;  /* 0x00000030040073b5 */ /* 0x0005e20008010000 */
[----:B------:R2:W-:Y:S01]  /*7200*/  UTMASTG.3D [UR8], [UR4] ;  /* 0x00000008040073b5 */ /* 0x0005e20008010000 */
[----:B------:R0:W-:Y:S01]  /*7210*/  UTMACMDFLUSH ;  /* 0x00000000000079b7 */ /* 0x0001e20000000000 */
[----:B--2---:R-:W-:Y:S04]  /*7220*/  DEPBAR.LE SB0, 0x1 ;  /* 0x000080400000791a */ /* 0x004fe80000000000 */
.L_x_119:
[----:B------:R-:W-:Y:S05]  /*7230*/  BSYNC.RECONVERGENT B0 ;  /* 0x0000000000007941 */ /* 0x000fea0003800200 */
.L_x_118:
[----:B------:R-:W-:Y:S01]  /*7240*/  BAR.SYNC.DEFER_BLOCKING 0x1, 0x80 ;  /* 0x0042000000007b1d */ /* 0x000fe20000010000 */
[----:B------:R-:W-:Y:S01]  /*7250*/  ISETP.NE.AND P1, PT, R62, RZ, PT ;  /* 0x000000ff3e00720c */ /* 0x000fe20003f25270 */
[----:B------:R-:W-:Y:S01]  /*7260*/  UISETP.NE.AND UP0, UPT, UR52, URZ, UPT ;  /* 0x000000ff3400728c */ /* 0x000fe2000bf05270 */
[----:B------:R-:W-:Y:S11]  /*7270*/  LEA R2, R26, UR43, 0x3 ;  /* 0x0000002b1a027c11 */ /* 0x000ff6000f8e18ff */
[----:B------:R-:W-:Y:S01]  /*7280*/  @P1 SHF.L.U32 R3, R60, 0x1f, RZ ;  /* 0x0000001f3c031819 */ /* 0x000fe200000006ff */
[----:B------:R-:W-:Y:S06]  /*7290*/  BRA.U !UP0, `(.L_x_120) ;  /* 0x0000000108247547 */ /* 0x000fec000b800000 */
[----:B------:R-:W-:Y:S01]  /*72a0*/  IMAD.U32 R4, RZ, RZ, UR46 ;  /* 0x0000002eff047e24 */ /* 0x000fe2000f8e00ff */
[----:B------:R-:W-:Y:S01]  /*72b0*/  MOV R0, UR47 ;  /* 0x0000002f00007c02 */ /* 0x000fe20008000f00 */
[----:B------:R-:W-:Y:S03]  /*72c0*/  UIADD3 UR4, UPT, UPT, UR46, 0x1, URZ ;  /* 0x000000012e047890 */ /* 0x000fe6000fffe0ff */
[----:B------:R-:W-:Y:S01]  /*72d0*/  @P1 LEA R4, R4, UR43, 0x3 ;  /* 0x0000002b04041c11 */ /* 0x000fe2000f8e18ff */
[----:B------:R-:W-:Y:S04]  /*72e0*/  UISETP.NE.AND UP0, UPT, UR4, 0x4, UPT ;  /* 0x000000040400788c */ /* 0x000fe8000bf05270 */
[----:B------:R-:W-:Y:S01]  /*72f0*/  @P1 VIADD R4, R4, 0x80 ;  /* 0x0000008004041836 */ /* 0x000fe20000000000 */
[----:B------:R-:W-:Y:S04]  /*7300*/  USEL UR46, UR4, URZ, UP0 ;  /* 0x000000ff042e7287 */ /* 0x000fe80008000000 */
[----:B------:R-:W-:Y:S04]  /*7310*/  @P1 PRMT R0, R0, 0x654, R4 ;  /* 0x0000065400001816 */ /* 0x000fe80000000004 */
[----:B------:R2:W-:Y:S04]  /*7320*/  @P1 SYNCS.ARRIVE.TRANS64.RED.A1T0 RZ, [R0+URZ], RZ ;  /* 0x000000ff00ff19a7 */ /* 0x0005e800081004ff */
.L_x_120:
[----:B------:R-:W3:Y:S01]  /*7330*/  @P1 SYNCS.PHASECHK.TRANS64.TRYWAIT P0, [R2+URZ+0x60], R3 ;  /* 0x00006003020015a7 */ /* 0x000ee200080011ff */
[----:B------:R-:W-:Y:S01]  /*7340*/  BSSY B1, `(.L_x_121) ;  /* 0x0000012000017945 */ /* 0x000fe20003800000 */
[----:B---3--:R-:W-:Y:S03]  /*7350*/  @P1 SEL R64, RZ, 0x1, !P0 ;  /* 0x00000001ff401807 */ /* 0x008fe60004000000 */
[----:B------:R-:W-:Y:S05]  /*7360*/  @!P1 BRA `(.L_x_122) ;  /* 0x00000000003c9947 */ /* 0x000fea0003800000 */
[----:B------:R-:W-:Y:S01]  /*7370*/  ISETP.NE.AND P1, PT, R65, RZ, PT ;  /* 0x000000ff4100720c */ /* 0x000fe20003f25270 */
[----:B------:R-:W-:Y:S01]  /*7380*/  BSSY B0, `(.L_x_123) ;  /* 0x0000009000007945 */ /* 0x000fe20003800000 */
[----:B------:R-:W-:Y:S11]  /*7390*/  ISETP.NE.AND P0, PT, R64, RZ, PT ;  /* 0x000000ff4000720c */ /* 0x000ff60003f05270 */
[----:B------:R-:W-:Y:S05]  /*73a0*/  @P1 IMAD R4, R26, 0x1000, R57 ;  /* 0x000010001a041824 */ /* 0x000fea00078e0239 */
[----:B------:R-:W-:Y:S05]  /*73b0*/  @P1 IADD3 R3, PT, PT, R4, UR43, RZ ;  /* 0x0000002b04031c10 */ /* 0x000fea000fffe0ff */
[----:B------:R-:W-:Y:S01]  /*73c0*/  @P1 IMAD.IADD R3, R66, 0x1, R3 ;  /* 0x0000000142031824 */ /* 0x000fe200078e0203 */
[----:B------:R-:W-:Y:S06]  /*73d0*/  @P0 BRA `(.L_x_124) ;  /* 0x00000000000c0947 */ /* 0x000fec0003800000 */
[----:B--2---:R-:W-:Y:S04]  /*73e0*/  SHF.L.U32 R0, R60, 0x1f, RZ ;  /* 0x0000001f3c007819 */ /* 0x004fe800000006ff */
[----:B------:R-:W2:Y:S02]  /*73f0*/  SYNCS.PHASECHK.TRANS64.TRYWAIT P0, [R2+URZ+0x60], R0 ;  /* 0x00006000020075a7 */ /* 0x000ea400080011ff */
[----:B--2---:R-:W-:Y:S05]  /*7400*/  @!P0 BRA `(.L_x_125) ;  /* 0x0000002800548947 */ /* 0x004fea0003800000 */
.L_x_124:
[----:B------:R-:W-:Y:S05]  /*7410*/  BSYNC B0 ;  /* 0x0000000000007941 */ /* 0x000fea0003800000 */
.L_x_123:
[----:B------:R-:W-:Y:S02]  /*7420*/  ISETP.NE.AND P0, PT, R65, RZ, PT ;  /* 0x000000ff4100720c */ /* 0x000fe40003f05270 */
[----:B------:R-:W-:Y:S11]  /*7430*/  IADD3 R26, PT, PT, R26, 0x1, RZ ;  /* 0x000000011a1a7810 */ /* 0x000ff60007ffe0ff */
[----:B------:R3:W4:Y:S04]  /*7440*/  @P0 LDS.128 R28, [R4+UR43+0x200] ;  /* 0x0002002b041c0984 */ /* 0x0007280008000c00 */
[----:B------:R3:W1:Y:S02]  /*7450*/  @P0 LDS.128 R36, [R3+0x200] ;  /* 0x0002000003240984 */ /* 0x0006640000000c00 */
.L_x_122:
[----:B------:R-:W-:Y:S05]  /*7460*/  BSYNC B1 ;  /* 0x0000000000017941 */ /* 0x000fea0003800000 */
.L_x_121:
[----:B--2---:R-:W-:Y:S05]  /*7470*/  VIADD R0, R25, 0x10 ;  /* 0x0000001019007836 */ /* 0x004fea0000000000 */
[----:B------:R-:W-:Y:S04]  /*7480*/  SHF.R.U32.HI R0, RZ, 0x15, R0 ;  /* 0x00000015ff007819 */ /* 0x000fe80000011600 */
[----:B------:R-:W-:Y:S11]  /*7490*/  LOP3.LUT P0, RZ, R0, 0x3, R51, 0x48, !PT ;  /* 0x0000000300ff7812 */ /* 0x000ff60007804833 */
[----:B------:R-:W-:Y:S02]  /*74a0*/  @!UPT UIADD3 URZ, UPT, UPT, URZ, URZ, URZ ;  /* 0x000000fffffff290 */ /* 0x000fe4000fffe0ff */
[----:B------:R-:W-:Y:S05]  /*74b0*/  @!P0 BRA `(.L_x_126) ;  /* 0x0000000000408947 */ /* 0x000fea0003800000 */
[----:B------:R-:W2:Y:S01]  /*74c0*/  LDCU.64 UR8, c[0x4][0x70] ;  /* 0x01000e00ff0877ac */ /* 0x000ea20008000a00 */
[----:B---3--:R-:W-:Y:S01]  /*74d0*/  MOV R3, 0x0 ;  /* 0x0000000000037802 */ /* 0x008fe20000000f00 */
[----:B------:R-:W-:Y:S02]  /*74e0*/  HFMA2 R12, -RZ, RZ, 0, 5.9604644775390625e-08 ;  /* 0x00000001ff0c7431 */ /* 0x000fe400000001ff */
[----:B-1----:R-:W-:Y:S02]  /*74f0*/  IMAD.MOV.U32 R8, RZ, RZ, 0x192 ;  /* 0x00000192ff087424 */ /* 0x002fe400078e00ff */
[----:B------:R-:W-:Y:S01]  /*7500*/  IMAD.MOV.U32 R13, RZ, RZ, RZ ;  /* 0x000000ffff0d7224 */ /* 0x000fe200078e00ff */
[----:B------:R-:W1:Y:S01]  /*7510*/  LDCU.64 UR6, c[0x4][0x78] ;  /* 0x01000f00ff0677ac */ /* 0x000e620008000a00 */
[----:B------:R-:W3:Y:S01]  /*7520*/  LDC.64 R2, c[0x4][R3] ;  /* 0x0100000003027b82 */ /* 0x000ee20000000a00 */
[----:B------:R-:W5:Y:S01]  /*7530*/  LDCU.64 UR4, c[0x4][0x10] ;  /* 0x01000200ff0477ac */ /* 0x000f620008000a00 */
[----:B--2---:R-:W-:Y:S01]  /*7540*/  MOV R5, UR9 ;  /* 0x0000000900057c02 */ /* 0x004fe20008000f00 */
[----:B------:R-:W-:Y:S01]  /*7550*/  IMAD.U32 R4, RZ, RZ, UR8 ;  /* 0x00000008ff047e24 */ /* 0x000fe2000f8e00ff */
[----:B-1----:R-:W-:Y:S01]  /*7560*/  MOV R7, UR7 ;  /* 0x0000000700077c02 */ /* 0x002fe20008000f00 */
[----:B------:R-:W-:Y:S01]  /*7570*/  IMAD.U32 R6, RZ, RZ, UR6 ;  /* 0x00000006ff067e24 */ /* 0x000fe2000f8e00ff */
[----:B-----5:R-:W-:Y:S01]  /*7580*/  MOV R11, UR5 ;  /* 0x00000005000b7c02 */ /* 0x020fe20008000f00 */
[----:B------:R-:W-:Y:S02]  /*7590*/  IMAD.U32 R10, RZ, RZ, UR4 ;  /* 0x00000004ff0a7e24 */ /* 0x000fe4000f8e00ff */
[----:B------:R-:W-:Y:S07]  /*75a0*/  LEPC R20, `(.L_x_126) ;  /* 0x000000001014794e */ /* 0x000fee0000000000 */
[----:B---34-:R-:W-:Y:S05]  /*75b0*/  CALL.ABS.NOINC R2 ;  /* 0x0000000002007343 */ /* 0x018fea0003c00000 */
.L_x_126:
[----:B------:R-:W-:Y:S01]  /*75c0*/  ISETP.NE.AND P6, PT, R62, RZ, PT ;  /* 0x000000ff3e00720c */ /* 0x000fe20003fc5270 */
[----:B------:R-:W-:Y:S05]  /*75d0*/  WARPSYNC.ALL ;  /* 0x0000000000007948 */ /* 0x000fea0003800000 */
[----:B------:R-:W-:Y:S01]  /*75e0*/  R2UR UR4, R25 ;  /* 0x00000000190472ca */ /* 0x000fe200000e0000 */
[----:B---34-:R-:W-:Y:S01]  /*75f0*/  HADD2.F32 R3, -RZ, R28.H0_H0 ;  /* 0x2000001cff037230 */ /* 0x018fe20000004100 */
[----:B------:R-:W-:Y:S01]  /*7600*/  ISETP.NE.AND P0, PT, R61, RZ, PT ;  /* 0x000000ff3d00720c */ /* 0x000fe20003f05270 */
[----:B------:R-:W-:Y:S01]  /*7610*/  HADD2.F32 R20, -RZ, R30.H0_H0 ;  /* 0x2000001eff147230 */ /* 0x000fe20000004100 */
[----:B------:R-:W-:Y:S09]  /*7620*/  BSSY.RECONVERGENT B0, `(.L_x_127) ;  /* 0x0000058000007945 */ /* 0x000ff20003800200 */
[----:B-1----:R-:W1:Y:S02]  /*7630*/  LDTM.x16 R4, tmem[UR4+0x10] ;  /* 0x00001004000479ee */ /* 0x002e640008240000 */
[C---:B-1----:R-:W-:Y:S01]  /*7640*/  FMUL R0, R24.reuse, R4 ;  /* 0x0000000418007220 */ /* 0x042fe20000400000 */
[----:B------:R-:W-:Y:S02]  /*7650*/  HADD2.F32 R4, -RZ, R28.H1_H1 ;  /* 0x3000001cff047230 */ /* 0x000fe40000004100 */
[C---:B------:R-:W-:Y:S01]  /*7660*/  FMUL R2, R24.reuse, R5 ;  /* 0x0000000518027220 */ /* 0x040fe20000400000 */
[--C-:B------:R-:W-:Y:S02]  /*7670*/  HADD2.F32 R5, -RZ, R29.reuse.H0_H0 ;  /* 0x2000001dff057230 */ /* 0x100fe40000004100 */
[C---:B------:R-:W-:Y:S01]  /*7680*/  FFMA R0, R27.reuse, R3, R0 ;  /* 0x000000031b007223 */ /* 0x040fe20000000000 */
[C---:B------:R-:W-:Y:S01]  /*7690*/  FMUL R3, R24.reuse, R6 ;  /* 0x0000000618037220 */ /* 0x040fe20000400000 */
[----:B------:R-:W-:Y:S02]  /*76a0*/  HADD2.F32 R6, -RZ, R29.H1_H1 ;  /* 0x3000001dff067230 */ /* 0x000fe40000004100 */
[C---:B------:R-:W-:Y:S01]  /*76b0*/  FFMA R2, R27.reuse, R4, R2 ;  /* 0x000000041b027223 */ /* 0x040fe20000000002 */
[C---:B------:R-:W-:Y:S01]  /*76c0*/  FMUL R7, R24.reuse, R7 ;  /* 0x0000000718077220 */ /* 0x040fe20000400000 */
[C---:B------:R-:W-:Y:S01]  /*76d0*/  FFMA R3, R27.reuse, R5, R3 ;  /* 0x000000051b037223 */ /* 0x040fe20000000003 */
[C---:B------:R-:W-:Y:S01]  /*76e0*/  FMUL R4, R24.reuse, R8 ;  /* 0x0000000818047220 */ /* 0x040fe20000400000 */
[----:B------:R-:W-:Y:S01]  /*76f0*/  FMUL R5, R24, R9 ;  /* 0x0000000918057220 */ /* 0x000fe20000400000 */
[----:B------:R-:W-:Y:S01]  /*7700*/  F2FP.F16.F32.PACK_AB R32, R2, R0 ;  /* 0x000000000220723e */ /* 0x000fe200000000ff */
[C---:B------:R-:W-:Y:S01]  /*7710*/  FFMA R7, R27.reuse, R6, R7 ;  /* 0x000000061b077223 */ /* 0x040fe20000000007 */
[----:B------:R-:W-:Y:S02]  /*7720*/  HADD2.F32 R0, -RZ, R30.H1_H1 ;  /* 0x3000001eff007230 */ /* 0x000fe40000004100 */
[----:B------:R-:W-:Y:S01]  /*7730*/  FFMA R4, R27, R20, R4 ;  /* 0x000000141b047223 */ /* 0x000fe20000000004 */
[--C-:B------:R-:W-:Y:S02]  /*7740*/  HADD2.F32 R2, -RZ, R31.reuse.H0_H0 ;  /* 0x2000001fff027230 */ /* 0x100fe40000004100 */
[C---:B------:R-:W-:Y:S01]  /*7750*/  FMUL R6, R24.reuse, R10 ;  /* 0x0000000a18067220 */ /* 0x040fe20000400000 */
[----:B------:R-:W-:Y:S01]  /*7760*/  F2FP.F16.F32.PACK_AB R33, R7, R3 ;  /* 0x000000030721723e */ /* 0x000fe200000000ff */
[----:B------:R-:W-:Y:S02]  /*7770*/  HADD2.F32 R3, -RZ, R31.H1_H1 ;  /* 0x3000001fff037230 */ /* 0x000fe40000004100 */
[C---:B------:R-:W-:Y:S01]  /*7780*/  FFMA R5, R27.reuse, R0, R5 ;  /* 0x000000001b057223 */ /* 0x040fe20000000005 */
[C---:B------:R-:W-:Y:S01]  /*7790*/  FMUL R11, R24.reuse, R11 ;  /* 0x0000000b180b7220 */ /* 0x040fe20000400000 */
[--C-:B------:R-:W-:Y:S02]  /*77a0*/  HADD2.F32 R7, -RZ, R36.reuse.H0_H0 ;  /* 0x20000024ff077230 */ /* 0x100fe40000004100 */
[C---:B------:R-:W-:Y:S01]  /*77b0*/  FMUL R8, R24.reuse, R12 ;  /* 0x0000000c18087220 */ /* 0x040fe20000400000 */
[----:B------:R-:W-:Y:S02]  /*77c0*/  HADD2.F32 R0, -RZ, R36.H1_H1 ;  /* 0x30000024ff007230 */ /* 0x000fe40000004100 */
[C---:B------:R-:W-:Y:S01]  /*77d0*/  FMUL R9, R24.reuse, R13 ;  /* 0x0000000d18097220 */ /* 0x040fe20000400000 */
[C---:B------:R-:W-:Y:S01]  /*77e0*/  FFMA R6, R27.reuse, R2, R6 ;  /* 0x000000021b067223 */ /* 0x040fe20000000006 */
[C---:B------:R-:W-:Y:S01]  /*77f0*/  FFMA R11, R27.reuse, R3, R11 ;  /* 0x000000031b0b7223 */ /* 0x040fe2000000000b */
[C---:B------:R-:W-:Y:S01]  /*7800*/  FFMA R8, R27.reuse, R7, R8 ;  /* 0x000000071b087223 */ /* 0x040fe20000000008 */
[C---:B------:R-:W-:Y:S01]  /*7810*/  FFMA R9, R27.reuse, R0, R9 ;  /* 0x000000001b097223 */ /* 0x040fe20000000009 */
[--C-:B------:R-:W-:Y:S02]  /*7820*/  HADD2.F32 R2, -RZ, R37.reuse.H0_H0 ;  /* 0x20000025ff027230 */ /* 0x100fe40000004100 */
[C---:B------:R-:W-:Y:S01]  /*7830*/  FMUL R10, R24.reuse, R14 ;  /* 0x0000000e180a7220 */ /* 0x040fe20000400000 */
[----:B------:R-:W-:Y:S02]  /*7840*/  HADD2.F32 R0, -RZ, R37.H1_H1 ;  /* 0x30000025ff007230 */ /* 0x000fe40000004100 */
[C---:B------:R-:W-:Y:S01]  /*7850*/  FMUL R15, R24.reuse, R15 ;  /* 0x0000000f180f7220 */ /* 0x040fe20000400000 */
[C---:B------:R-:W-:Y:S01]  /*7860*/  FMUL R12, R24.reuse, R16 ;  /* 0x00000010180c7220 */ /* 0x040fe20000400000 */
[C---:B------:R-:W-:Y:S01]  /*7870*/  FFMA R10, R27.reuse, R2, R10 ;  /* 0x000000021b0a7223 */ /* 0x040fe2000000000a */
[--C-:B------:R-:W-:Y:S02]  /*7880*/  HADD2.F32 R2, -RZ, R38.reuse.H0_H0 ;  /* 0x20000026ff027230 */ /* 0x100fe40000004100 */
[----:B------:R-:W-:Y:S01]  /*7890*/  FFMA R15, R27, R0, R15 ;  /* 0x000000001b0f7223 */ /* 0x000fe2000000000f */
[----:B------:R-:W-:Y:S01]  /*78a0*/  HADD2.F32 R0, -RZ, R38.H1_H1 ;  /* 0x30000026ff007230 */ /* 0x000fe20000004100 */
[----:B------:R-:W-:Y:S01]  /*78b0*/  F2FP.F16.F32.PACK_AB R34, R5, R4 ;  /* 0x000000040522723e */ /* 0x000fe200000000ff */
        /* <DEDUP_REMOVED lines=14> */
[----:B------:R-:W-:Y:S02]  /*79a0*/  F2FP.F16.F32.PACK_AB R11, R19, R14 ;  /* 0x0000000e130b723e */ /* 0x000fe400000000ff */
[----:B------:R-:W-:Y:S02]  /*79b0*/  MOV R2, UR46 ;  /* 0x0000002e00027c02 */ /* 0x000fe40008000f00 */
[----:B------:R-:W-:Y:S01]  /*79c0*/  MOV R0, UR47 ;  /* 0x0000002f00007c02 */ /* 0x000fe20008000f00 */
[----:B------:R1:W-:Y:S01]  /*79d0*/  STS.128 [R63+0x1200], R8 ;  /* 0x001200083f007388 */ /* 0x0003e20000000c00 */
[----:B------:R-:W-:Y:S02]  /*79e0*/  @P6 LEA R2, R2, UR43, 0x3 ;  /* 0x0000002b02026c11 */ /* 0x000fe4000f8e18ff */
[----:B------:R-:W-:Y:S02]  /*79f0*/  @P6 SHF.L.U32 R3, R60, 0x1f, RZ ;  /* 0x0000001f3c036819 */ /* 0x000fe400000006ff */
[----:B------:R-:W-:Y:S01]  /*7a00*/  @P6 IADD3 R2, PT, PT, R2, 0x80, RZ ;  /* 0x0000008002026810 */ /* 0x000fe20007ffe0ff */
[----:B------:R-:W-:Y:S01]  /*7a10*/  @!PT LDS RZ, [RZ] ;  /* 0x00000000fffff984 */ /* 0x000fe20000000800 */
[----:B------:R-:W-:Y:S01]  /*7a20*/  @!PT LDS RZ, [RZ] ;  /* 0x00000000fffff984 */ /* 0x000fe20000000800 */
[----:B------:R-:W-:Y:S01]  /*7a30*/  @!PT LDS RZ, [RZ] ;  /* 0x00000000fffff984 */ /* 0x000fe20000000800 */
[----:B------:R-:W-:Y:S01]  /*7a40*/  @!PT LDS RZ, [RZ] ;  /* 0x00000000fffff984 */ /* 0x000fe20000000800 */
[----:B------:R2:W-:Y:S06]  /*7a50*/  MEMBAR.ALL.CTA ;  /* 0x0000000000007992 */ /* 0x0005ec0000008000 */
[----:B--2---:R-:W2:Y:S01]  /*7a60*/  FENCE.VIEW.ASYNC.S ;  /* 0x00000000000073c6 */ /* 0x004ea20000000000 */
[----:B------:R-:W-:Y:S02]  /*7a70*/  @P6 PRMT R0, R0, 0x654, R2 ;  /* 0x0000065400006816 */ /* 0x000fe40000000002 */
[----:B------:R-:W-:Y:S01]  /*7a80*/  LEA R2, R26, UR43, 0x3 ;  /* 0x0000002b1a027c11 */ /* 0x000fe2000f8e18ff */
[----:B--2---:R-:W-:Y:S06]  /*7a90*/  BAR.SYNC.DEFER_BLOCKING 0x1, 0x80 ;  /* 0x0042000000007b1d */ /* 0x004fec0000010000 */
[----:B------:R-:W-:Y:S05]  /*7aa0*/  @P0 BRA `(.L_x_128) ;  /* 0x00000000003c0947 */ /* 0x000fea0003800000 */
[----:B------:R-:W2:Y:S01]  /*7ab0*/  LDCU.64 UR6, c[0x0][0x348] ;  /* 0x00006900ff0677ac */ /* 0x000ea20008000a00 */
[----:B------:R-:W-:Y:S02]  /*7ac0*/  UIADD3 UR13, UPT, UPT, UR49, 0x10, URZ ;  /* 0x00000010310d7890 */ /* 0x000fe4000fffe0ff */
[----:B------:R-:W-:Y:S01]  /*7ad0*/  UIADD3 UR12, UPT, UPT, UR43, 0x1200, URZ ;  /* 0x000012002b0c7890 */ /* 0x000fe2000fffe0ff */
[----:B------:R-:W-:Y:S01]  /*7ae0*/  UMOV UR14, UR50 ;  /* 0x00000032000e7c82 */ /* 0x000fe20008000000 */
[----:B------:R-:W-:Y:S01]  /*7af0*/  UMOV UR15, UR36 ;  /* 0x00000024000f7c82 */ /* 0x000fe20008000000 */
[----:B------:R-:W-:Y:S02]  /*7b00*/  UIADD3 UR9, UPT, UPT, UR49, 0x50, URZ ;  /* 0x0000005031097890 */ /* 0x000fe4000fffe0ff */
[----:B------:R-:W-:Y:S01]  /*7b10*/  UIADD3 UR8, UPT, UPT, UR43, 0x1a00, URZ ;  /* 0x00001a002b087890 */ /* 0x000fe2000fffe0ff */
[----:B------:R-:W-:Y:S01]  /*7b20*/  UMOV UR10, UR50 ;  /* 0x00000032000a7c82 */ /* 0x000fe20008000000 */
[----:B------:R-:W-:Y:S01]  /*7b30*/  UMOV UR11, UR36 ;  /* 0x00000024000b7c82 */ /* 0x000fe20008000000 */
[----:B--2---:R-:W-:Y:S04]  /*7b40*/  UIADD3 UR4, UP0, UPT, UR6, 0x680, URZ ;  /* 0x0000068006047890 */ /* 0x004fe8000ff1e0ff */
[----:B------:R-:W-:Y:S09]  /*7b50*/  UIADD3.X UR5, UPT, UPT, URZ, UR7, URZ, UP0, !UPT ;  /* 0x00000007ff057290 */ /* 0x000ff200087fe4ff */
[----:B------:R2:W-:Y:S01]  /*7b60*/  UTMASTG.3D [UR12], [UR4] ;  /* 0x0000000c040073b5 */ /* 0x0005e20008010000 */
[----:B------:R2:W-:Y:S01]  /*7b70*/  UTMASTG.3D [UR8], [UR4] ;  /* 0x00000008040073b5 */ /* 0x0005e20008010000 */
[----:B------:R0:W-:Y:S01]  /*7b80*/  UTMACMDFLUSH ;  /* 0x00000000000079b7 */ /* 0x0001e20000000000 */
[----:B--2---:R-:W-:Y:S04]  /*7b90*/  DEPBAR.LE SB0, 0x1 ;  /* 0x000080400000791a */ /* 0x004fe80000000000 */
.L_x_128:
[----:B------:R-:W-:Y:S05]  /*7ba0*/  BSYNC.RECONVERGENT B0 ;  /* 0x0000000000007941 */ /* 0x000fea0003800200 */
.L_x_127:
[----:B------:R-:W-:Y:S01]  /*7bb0*/  BAR.SYNC.DEFER_BLOCKING 0x1, 0x80 ;  /* 0x0042000000007b1d */ /* 0x000fe20000010000 */
[----:B------:R-:W-:Y:S04]  /*7bc0*/  UIADD3 UR4, UPT, UPT, UR46, 0x1, URZ ;  /* 0x000000012e047890 */ /* 0x000fe8000fffe0ff */
[----:B------:R-:W-:Y:S04]  /*7bd0*/  UISETP.NE.AND UP0, UPT, UR4, 0x4, UPT ;  /* 0x000000040400788c */ /* 0x000fe8000bf05270 */
[----:B------:R-:W-:Y:S01]  /*7be0*/  USEL UR44, UR4, URZ, UP0 ;  /* 0x000000ff042c7287 */ /* 0x000fe20008000000 */
[----:B------:R2:W-:Y:S01]  /*7bf0*/  @P6 SYNCS.ARRIVE.TRANS64.RED.A1T0 RZ, [R0+URZ], RZ ;  /* 0x000000ff00ff69a7 */ /* 0x0005e200081004ff */
[----:B------:R-:W-:Y:S01]  /*7c00*/  BSSY B1, `(.L_x_129) ;  /* 0x0000013000017945 */ /* 0x000fe20003800000 */
[----:B------:R-:W3:Y:S02]  /*7c10*/  @P6 SYNCS.PHASECHK.TRANS64.TRYWAIT P0, [R2+URZ+0x60], R3 ;  /* 0x00006003020065a7 */ /* 0x000ee400080011ff */
[----:B---3--:R-:W-:Y:S01]  /*7c20*/  @P6 SEL R64, RZ, 0x1, !P0 ;  /* 0x00000001ff406807 */ /* 0x008fe20004000000 */
[----:B--2---:R-:W-:Y:S06]  /*7c30*/  @!P6 BRA `(.L_x_130) ;  /* 0x00000000003ce947 */ /* 0x004fec0003800000 */
[----:B------:R-:W-:Y:S01]  /*7c40*/  ISETP.NE.AND P1, PT, R65, RZ, PT ;  /* 0x000000ff4100720c */ /* 0x000fe20003f25270 */
[----:B------:R-:W-:Y:S01]  /*7c50*/  BSSY B0, `(.L_x_131) ;  /* 0x0000009000007945 */ /* 0x000fe20003800000 */
[----:B------:R-:W-:Y:S11]  /*7c60*/  ISETP.NE.AND P0, PT, R64, RZ, PT ;  /* 0x000000ff4000720c */ /* 0x000ff60003f05270 */
[----:B------:R-:W-:Y:S05]  /*7c70*/  @P1 IMAD R3, R26, 0x1000, R57 ;  /* 0x000010001a031824 */ /* 0x000fea00078e0239 */
[----:B------:R-:W-:Y:S05]  /*7c80*/  @P1 IADD3 R0, PT, PT, R3, UR43, RZ ;  /* 0x0000002b03001c10 */ /* 0x000fea000fffe0ff */
[----:B------:R-:W-:Y:S01]  /*7c90*/  @P1 IMAD.IADD R0, R66, 0x1, R0 ;  /* 0x0000000142001824 */ /* 0x000fe200078e0200 */
[----:B------:R-:W-:Y:S06]  /*7ca0*/  @P0 BRA `(.L_x_132) ;  /* 0x00000000000c0947 */ /* 0x000fec0003800000 */
[----:B------:R-:W-:Y:S04]  /*7cb0*/  SHF.L.U32 R4, R60, 0x1f, RZ ;  /* 0x0000001f3c047819 */ /* 0x000fe800000006ff */
[----:B------:R-:W2:Y:S02]  /*7cc0*/  SYNCS.PHASECHK.TRANS64.TRYWAIT P0, [R2+URZ+0x60], R4 ;  /* 0x00006004020075a7 */ /* 0x000ea400080011ff */
[----:B--2---:R-:W-:Y:S05]  /*7cd0*/  @!P0 BRA `(.L_x_133) ;  /* 0x0000002000348947 */ /* 0x004fea0003800000 */
.L_x_132:
[----:B------:R-:W-:Y:S05]  /*7ce0*/  BSYNC B0 ;  /* 0x0000000000007941 */ /* 0x000fea0003800000 */
.L_x_131:
[----:B------:R-:W-:Y:S02]  /*7cf0*/  ISETP.NE.AND P0, PT, R65, RZ, PT ;  /* 0x000000ff4100720c */ /* 0x000fe40003f05270 */
[----:B------:R-:W-:Y:S11]  /*7d00*/  IADD3 R26, PT, PT, R26, 0x1, RZ ;  /* 0x000000011a1a7810 */ /* 0x000ff60007ffe0ff */
[----:B------:R3:W4:Y:S04]  /*7d10*/  @P0 LDS.128 R28, [R3+UR43+0x200] ;  /* 0x0002002b031c0984 */ /* 0x0007280008000c00 */
[----:B------:R3:W1:Y:S02]  /*7d20*/  @P0 LDS.128 R36, [R0+0x200] ;  /* 0x0002000000240984 */ /* 0x0006640000000c00 */
.L_x_130:
[----:B------:R-:W-:Y:S05]  /*7d30*/  BSYNC B1 ;  /* 0x0000000000017941 */ /* 0x000fea0003800000 */
.L_x_129:
[----:B---3--:R-:W-:Y:S05]  /*7d40*/  VIADD R0, R25, 0x20 ;  /* 0x0000002019007836 */ /* 0x008fea0000000000 */
[----:B------:R-:W-:Y:S04]  /*7d50*/  SHF.R.U32.HI R0, RZ, 0x15, R0 ;  /* 0x00000015ff007819 */ /* 0x000fe80000011600 */
[----:B------:R-:W-:Y:S11]  /*7d60*/  LOP3.LUT P0, RZ, R0, 0x3, R51, 0x48, !PT ;  /* 0x0000000300ff7812 */ /* 0x000ff60007804833 */
[----:B------:R-:W-:Y:S02]  /*7d70*/  @!UPT UIADD3 URZ, UPT, UPT, URZ, URZ, URZ ;  /* 0x000000fffffff290 */ /* 0x000fe4000fffe0ff */
[----:B------:R-:W-:Y:S05]  /*7d80*/  @!P0 BRA `(.L_x_134) ;  /* 0x0000000000408947 */ /* 0x000fea0003800000 */
[----:B------:R-:W3:Y:S01]  /*7d90*/  LDCU.64 UR8, c[0x4][0x70] ;  /* 0x01000e00ff0877ac */ /* 0x000ee20008000a00 */
[----:B------:R-:W-:Y:S01]  /*7da0*/  MOV R3, 0x0 ;  /* 0x0000000000037802 */ /* 0x000fe20000000f00 */
[----:B------:R-:W-:Y:S02]  /*7db0*/  HFMA2 R12, -RZ, RZ, 0, 5.9604644775390625e-08 ;  /* 0x00000001ff0c7431 */ /* 0x000fe400000001ff */
[----:B-1----:R-:W-:Y:S02]  /*7dc0*/  IMAD.MOV.U32 R8, RZ, RZ, 0x192 ;  /* 0x00000192ff087424 */ /* 0x002fe400078e00ff */
[----:B------:R-:W-:Y:S01]  /*7dd0*/  IMAD.MOV.U32 R13, RZ, RZ, RZ ;  /* 0x000000ffff0d7224 */ /* 0x000fe200078e00ff */
[----:B------:R-:W1:Y:S01]  /*7de0*/  LDCU.64 UR6, c[0x4][0x78] ;  /* 0x01000f00ff0677ac */ /* 0x000e620008000a00 */
[----:B--2---:R-:W2:Y:S01]  /*7df0*/  LDC.64 R2, c[0x4][R3] ;  /* 0x0100000003027b82 */ /* 0x004ea20000000a00 */
[----:B------:R-:W5:Y:S01]  /*7e00*/  LDCU.64 UR4, c[0x4][0x10] ;  /* 0x01000200ff0477ac */ /* 0x000f620008000a00 */
[----:B---3--:R-:W-:Y:S01]  /*7e10*/  MOV R5, UR9 ;  /* 0x0000000900057c02 */ /* 0x008fe20008000f00 */
[----:B------:R-:W-:Y:S01]  /*7e20*/  IMAD.U32 R4, RZ, RZ, UR8 ;  /* 0x00000008ff047e24 */ /* 0x000fe2000f8e00ff */
[----:B-1----:R-:W-:Y:S01]  /*7e30*/  MOV R7, UR7 ;  /* 0x0000000700077c02 */ /* 0x002fe20008000f00 */
[----:B------:R-:W-:Y:S01]  /*7e40*/  IMAD.U32 R6, RZ, RZ, UR6 ;  /* 0x00000006ff067e24 */ /* 0x000fe2000f8e00ff */
[----:B-----5:R-:W-:Y:S01]  /*7e50*/  MOV R11, UR5 ;  /* 0x00000005000b7c02 */ /* 0x020fe20008000f00 */
[----:B------:R-:W-:Y:S02]  /*7e60*/  IMAD.U32 R10, RZ, RZ, UR4 ;  /* 0x00000004ff0a7e24 */ /* 0x000fe4000f8e00ff */
[----:B------:R-:W-:Y:S07]  /*7e70*/  LEPC R20, `(.L_x_134) ;  /* 0x000000001014794e */ /* 0x000fee0000000000 */
[----:B--2-4-:R-:W-:Y:S05]  /*7e80*/  CALL.ABS.NOINC R2 ;  /* 0x0000000002007343 */ /* 0x014fea0003c00000 */
.L_x_134:
[----:B------:R-:W-:Y:S01]  /*7e90*/  ISETP.NE.AND P6, PT, R62, RZ, PT ;  /* 0x000000ff3e00720c */ /* 0x000fe20003fc5270 */
[----:B------:R-:W-:Y:S05]  /*7ea0*/  WARPSYNC.ALL ;  /* 0x0000000000007948 */ /* 0x000fea0003800000 */
[----:B------:R-:W-:Y:S01]  /*7eb0*/  R2UR UR4, R25 ;  /* 0x00000000190472ca */ /* 0x000fe200000e0000 */
[----:B----4-:R-:W-:Y:S01]  /*7ec0*/  HADD2.F32 R3, -RZ, R28.H0_H0 ;  /* 0x2000001cff037230 */ /* 0x010fe20000004100 */
[----:B------:R-:W-:Y:S01]  /*7ed0*/  ISETP.NE.AND P0, PT, R61, RZ, PT ;  /* 0x000000ff3d00720c */ /* 0x000fe20003f05270 */
[----:B------:R-:W-:Y:S01]  /*7ee0*/  HADD2.F32 R20, -RZ, R30.H0_H0 ;  /* 0x2000001eff147230 */ /* 0x000fe20000004100 */
[----:B------:R-:W-:Y:S09]  /*7ef0*/  BSSY.RECONVERGENT B0, `(.L_x_135) ;  /* 0x0000058000007945 */ /* 0x000ff20003800200 */
[----:B-12---:R-:W1:Y:S02]  /*7f00*/  LDTM.x16 R4, tmem[UR4+0x20] ;  /* 0x00002004000479ee */ /* 0x006e640008240000 */
        /* <DEDUP_REMOVED lines=59> */
[----:B------:R-:W-:Y:S02]  /*82c0*/  LEA R3, R26, UR43, 0x3 ;  /* 0x0000002b1a037c11 */ /* 0x000fe4000f8e18ff */
        /* <DEDUP_REMOVED lines=8> */
[----:B------:R-:W-:Y:S01]  /*8350*/  @P6 SHF.L.U32 R2, R60, 0x1f, RZ ;  /* 0x0000001f3c026819 */ /* 0x000fe200000006ff */
        /* <DEDUP_REMOVED lines=17> */
.L_x_136:
[----:B------:R-:W-:Y:S05]  /*8470*/  BSYNC.RECONVERGENT B0 ;  /* 0x0000000000007941 */ /* 0x000fea0003800200 */
.L_x_135:
        /* <DEDUP_REMOVED lines=19> */
.L_x_140:
[----:B------:R-:W-:Y:S05]  /*85b0*/  BSYNC B0 ;  /* 0x0000000000007941 */ /* 0x000fea0003800000 */
.L_x_139:
[----:B------:R-:W-:Y:S11]  /*85c0*/  ISETP.NE.AND P0, PT, R65, RZ, PT ;  /* 0x000000ff4100720c */ /* 0x000ff60003f05270 */
[----:B------:R-:W-:Y:S02]  /*85d0*/  @!UPT UIADD3 URZ, UPT, UPT, URZ, URZ, URZ ;  /* 0x000000fffffff290 */ /* 0x000fe4000fffe0ff */
[----:B------:R3:W4:Y:S04]  /*85e0*/  @P0 LDS.128 R28, [R26+UR43+0x200] ;  /* 0x0002002b1a1c0984 */ /* 0x0007280008000c00 */
[----:B------:R3:W1:Y:S02]  /*85f0*/  @P0 LDS.128 R36, [R66+0x200] ;  /* 0x0002000042240984 */ /* 0x0006640000000c00 */
.L_x_138:
[----:B------:R-:W-:Y:S05]  /*8600*/  BSYNC B1 ;  /* 0x0000000000017941 */ /* 0x000fea0003800000 */
.L_x_137:
[----:B--2---:R-:W-:Y:S05]  /*8610*/  VIADD R0, R25, 0x30 ;  /* 0x0000003019007836 */ /* 0x004fea0000000000 */
[----:B------:R-:W-:Y:S04]  /*8620*/  SHF.R.U32.HI R0, RZ, 0x15, R0 ;  /* 0x00000015ff007819 */ /* 0x000fe80000011600 */
[----:B------:R-:W-:Y:S11]  /*8630*/  LOP3.LUT P0, RZ, R0, 0x3, R51, 0x48, !PT ;  /* 0x0000000300ff7812 */ /* 0x000ff60007804833 */
[----:B------:R-:W-:Y:S02]  /*8640*/  @!UPT UIADD3 URZ, UPT, UPT, URZ, URZ, URZ ;  /* 0x000000fffffff290 */ /* 0x000fe4000fffe0ff */
[----:B------:R-:W-:Y:S05]  /*8650*/  @!P0 BRA `(.L_x_142) ;  /* 0x0000000000408947 */ /* 0x000fea0003800000 */
[----:B------:R-:W2:Y:S01]  /*8660*/  LDCU.64 UR8, c[0x4][0x70] ;  /* 0x01000e00ff0877ac */ /* 0x000ea20008000a00 */
[----:B------:R-:W-:Y:S01]  /*8670*/  MOV R3, 0x0 ;  /* 0x0000000000037802 */ /* 0x000fe20000000f00 */
        /* <DEDUP_REMOVED lines=14> */
.L_x_142:
[----:B------:R-:W-:Y:S01]  /*8760*/  ISETP.NE.AND P0, PT, R61, RZ, PT ;  /* 0x000000ff3d00720c */ /* 0x000fe20003f05270 */
[----:B------:R-:W-:Y:S05]  /*8770*/  WARPSYNC.ALL ;  /* 0x0000000000007948 */ /* 0x000fea0003800000 */
[----:B------:R-:W-:Y:S01]  /*8780*/  R2UR UR4, R25 ;  /* 0x00000000190472ca */ /* 0x000fe200000e0000 */
[--C-:B----4-:R-:W-:Y:S01]  /*8790*/  HADD2.F32 R20, -RZ, R28.reuse.H0_H0 ;  /* 0x2000001cff147230 */ /* 0x110fe20000004100 */
[----:B------:R-:W-:Y:S01]  /*87a0*/  IADD3 R54, PT, PT, R54, 0xf0, RZ ;  /* 0x000000f036367810 */ /* 0x000fe20007ffe0ff */
[----:B------:R-:W-:Y:S01]  /*87b0*/  HADD2.F32 R21, -RZ, R28.H1_H1 ;  /* 0x3000001cff157230 */ /* 0x000fe20000004100 */
[----:B------:R-:W-:Y:S01]  /*87c0*/  BSSY.RECONVERGENT B0, `(.L_x_143) ;  /* 0x0000054000007945 */ /* 0x000fe20003800200 */
[--C-:B------:R-:W-:Y:S01]  /*87d0*/  HADD2.F32 R25, -RZ, R29.reuse.H0_H0 ;  /* 0x2000001dff197230 */ /* 0x100fe20000004100 */
[----:B------:R-:W-:Y:S01]  /*87e0*/  LOP3.LUT R54, R54, 0xfefffff8, RZ, 0xc0, !PT ;  /* 0xfefffff836367812 */ /* 0x000fe200078ec0ff */
[----:B---3--:R-:W-:Y:S02]  /*87f0*/  HADD2.F32 R26, -RZ, R29.H1_H1 ;  /* 0x3000001dff1a7230 */ /* 0x008fe40000004100 */
[--C-:B------:R-:W-:Y:S02]  /*8800*/  HADD2.F32 R28, -RZ, R30.reuse.H0_H0 ;  /* 0x2000001eff1c7230 */ /* 0x100fe40000004100 */
[----:B------:R-:W-:Y:S02]  /*8810*/  HADD2.F32 R29, -RZ, R30.H1_H1 ;  /* 0x3000001eff1d7230 */ /* 0x000fe40000004100 */
[----:B-1----:R-:W1:Y:S01]  /*8820*/  LDTM.x16 R4, tmem[UR4+0x30] ;  /* 0x00003004000479ee */ /* 0x002e620008240000 */
[----:B------:R-:W-:Y:S01]  /*8830*/  NOP ;  /* 0x0000000000007918 */ /* 0x000fe20000000000 */
[----:B-1----:R1:W-:Y:S01]  /*8840*/  SYNCS.ARRIVE.TRANS64.RED.A1T0 RZ, [R54+URZ], RZ ;  /* 0x000000ff36ff79a7 */ /* 0x0023e200081004ff */
[--C-:B------:R-:W-:Y:S02]  /*8850*/  HADD2.F32 R30, -RZ, R31.reuse.H0_H0 ;  /* 0x2000001fff1e7230 */ /* 0x100fe40000004100 */
[----:B------:R-:W-:Y:S02]  /*8860*/  HADD2.F32 R31, -RZ, R31.H1_H1 ;  /* 0x3000001fff1f7230 */ /* 0x000fe40000004100 */
        /* <DEDUP_REMOVED lines=8> */
[C---:B------:R-:W-:Y:S01]  /*88f0*/  FMUL R4, R24.reuse, R4 ;  /* 0x0000000418047220 */ /* 0x040fe20000400000 */
[C---:B------:R-:W-:Y:S01]  /*8900*/  FMUL R5, R24.reuse, R5 ;  /* 0x0000000518057220 */ /* 0x040fe20000400000 */
[C---:B------:R-:W-:Y:S01]  /*8910*/  FMUL R6, R24.reuse, R6 ;  /* 0x0000000618067220 */ /* 0x040fe20000400000 */
[C---:B------:R-:W-:Y:S01]  /*8920*/  FMUL R7, R24.reuse, R7 ;  /* 0x0000000718077220 */ /* 0x040fe20000400000 */
[C---:B------:R-:W-:Y:S01]  /*8930*/  FFMA R4, R27.reuse, R20, R4 ;  /* 0x000000141b047223 */ /* 0x040fe20000000004 */
        /* <DEDUP_REMOVED lines=15> */
[C---:B------:R-:W-:Y:S01]  /*8a30*/  FMUL R12, R24.reuse, R16 ;  /* 0x00000010180c7220 */ /* 0x040fe20000400000 */
[C---:B------:R-:W-:Y:S01]  /*8a40*/  FFMA R0, R27.reuse, R32, R0 ;  /* 0x000000201b007223 */ /* 0x040fe20000000000 */
[C---:B------:R-:W-:Y:S01]  /*8a50*/  FMUL R13, R24.reuse, R17 ;  /* 0x00000011180d7220 */ /* 0x040fe20000400000 */
[----:B------:R-:W-:Y:S01]  /*8a60*/  FFMA R2, R27, R33, R2 ;  /* 0x000000211b027223 */ /* 0x000fe20000000002 */
[----:B------:R-:W-:Y:S01]  /*8a70*/  F2FP.F16.F32.PACK_AB R4, R5, R4 ;  /* 0x000000040504723e */ /* 0x000fe200000000ff */
[C---:B------:R-:W-:Y:S01]  /*8a80*/  FMUL R14, R24.reuse, R18 ;  /* 0x00000012180e7220 */ /* 0x040fe20000400000 */
[----:B------:R-:W-:Y:S01]  /*8a90*/  FFMA R3, R27, R34, R3 ;  /* 0x000000221b037223 */ /* 0x000fe20000000003 */
[----:B------:R-:W-:Y:S01]  /*8aa0*/  F2FP.F16.F32.PACK_AB R5, R7, R6 ;  /* 0x000000060705723e */ /* 0x000fe200000000ff */
[----:B------:R-:W-:Y:S01]  /*8ab0*/  FFMA R15, R27, R35, R15 ;  /* 0x000000231b0f7223 */ /* 0x000fe2000000000f */
[----:B------:R-:W-:Y:S01]  /*8ac0*/  FMUL R19, R24, R19 ;  /* 0x0000001318137220 */ /* 0x000fe20000400000 */
[----:B------:R-:W-:Y:S01]  /*8ad0*/  F2FP.F16.F32.PACK_AB R6, R9, R8 ;  /* 0x000000080906723e */ /* 0x000fe200000000ff */
[----:B------:R-:W-:Y:S01]  /*8ae0*/  FFMA R12, R27, R36, R12 ;  /* 0x000000241b0c7223 */ /* 0x000fe2000000000c */
[----:B------:R-:W-:Y:S01]  /*8af0*/  F2FP.F16.F32.PACK_AB R7, R11, R10 ;  /* 0x0000000a0b07723e */ /* 0x000fe200000000ff */
[C---:B------:R-:W-:Y:S01]  /*8b00*/  FFMA R13, R27.reuse, R37, R13 ;  /* 0x000000251b0d7223 */ /* 0x040fe2000000000d */
[C---:B------:R-:W-:Y:S01]  /*8b10*/  FFMA R14, R27.reuse, R38, R14 ;  /* 0x000000261b0e7223 */ /* 0x040fe2000000000e */
[----:B------:R-:W-:Y:S01]  /*8b20*/  FFMA R19, R27, R39, R19 ;  /* 0x000000271b137223 */ /* 0x000fe20000000013 */
[----:B------:R-:W-:Y:S01]  /*8b30*/  F2FP.F16.F32.PACK_AB R16, R2, R0 ;  /* 0x000000000210723e */ /* 0x000fe200000000ff */
[----:B------:R1:W-:Y:S01]  /*8b40*/  STS.128 [R57+UR43+0x3200], R4 ;  /* 0x0032000439007988 */ /* 0x0003e20008000c2b */
        /* <DEDUP_REMOVED lines=27> */
.L_x_144:
[----:B------:R-:W-:Y:S05]  /*8d00*/  BSYNC.RECONVERGENT B0 ;  /* 0x0000000000007941 */ /* 0x000fea0003800200 */
.L_x_143:
[----:B------:R-:W-:Y:S01]  /*8d10*/  BAR.SYNC.DEFER_BLOCKING 0x1, 0x80 ;  /* 0x0042000000007b1d */ /* 0x000fe20000010000 */
[----:B------:R-:W-:Y:S01]  /*8d20*/  UISETP.NE.AND UP0, UPT, UR52, -0x4, UPT ;  /* 0xfffffffc3400788c */ /* 0x000fe2000bf05270 */
[----:B------:R-:W-:Y:S08]  /*8d30*/  IADD3 R22, PT, PT, R22, 0x1, RZ ;  /* 0x0000000116167810 */ /* 0x000ff00007ffe0ff */
[----:B------:R-:W-:Y:S05]  /*8d40*/  BRA.U !UP0, `(.L_x_145) ;  /* 0x0000000108287547 */ /* 0x000fea000b800000 */
[----:B------:R-:W-:Y:S01]  /*8d50*/  ISETP.NE.AND P0, PT, R62, RZ, PT ;  /* 0x000000ff3e00720c */ /* 0x000fe20003f05270 */
[----:B------:R-:W-:Y:S01]  /*8d60*/  IMAD.U32 R2, RZ, RZ, UR46 ;  /* 0x0000002eff027e24 */ /* 0x000fe2000f8e00ff */
[----:B------:R-:W-:Y:S01]  /*8d70*/  UIADD3 UR4, UPT, UPT, UR46, 0x1, URZ ;  /* 0x000000012e047890 */ /* 0x000fe2000fffe0ff */
[----:B------:R-:W-:Y:S03]  /*8d80*/  IMAD.U32 R0, RZ, RZ, UR47 ;  /* 0x0000002fff007e24 */ /* 0x000fe6000f8e00ff */
[----:B------:R-:W-:Y:S04]  /*8d90*/  UISETP.NE.AND UP0, UPT, UR4, 0x4, UPT ;  /* 0x000000040400788c */ /* 0x000fe8000bf05270 */
[----:B------:R-:W-:Y:S03]  /*8da0*/  USEL UR46, UR4, URZ, UP0 ;  /* 0x000000ff042e7287 */ /* 0x000fe60008000000 */
[----:B------:R-:W-:Y:S05]  /*8db0*/  @P0 LEA R2, R2, UR43, 0x3 ;  /* 0x0000002b02020c11 */ /* 0x000fea000f8e18ff */
[----:B------:R-:W-:Y:S05]  /*8dc0*/  @P0 VIADD R2, R2, 0x80 ;  /* 0x0000008002020836 */ /* 0x000fea0000000000 */
[----:B------:R-:W-:Y:S04]  /*8dd0*/  @P0 PRMT R0, R0, 0x654, R2 ;  /* 0x0000065400000816 */ /* 0x000fe80000000002 */
[----:B------:R2:W-:Y:S03]  /*8de0*/  @P0 SYNCS.ARRIVE.TRANS64.RED.A1T0 RZ, [R0+URZ], RZ ;  /* 0x000000ff00ff09a7 */ /* 0x0005e600081004ff */
.L_x_145:
[----:B------:R-:W-:Y:S01]  /*8df0*/  R2UR UR4, R52 ;  /* 0x00000000340472ca */ /* 0x000fe200000e0000 */
[----:B------:R-:W-:Y:S01]  /*8e00*/  UISETP.NE.AND UP0, UPT, UR62, URZ, UPT ;  /* 0x000000ff3e00728c */ /* 0x000fe2000bf05270 */
[----:B------:R-:W-:Y:S01]  /*8e10*/  ISETP.NE.AND P0, PT, R56, 0x2, PT ;  /* 0x000000023800780c */ /* 0x000fe20003f05270 */
[----:B------:R-:W-:Y:S01]  /*8e20*/  UIADD3 UR28, UPT, UPT, UR38, UR63, URZ ;  /* 0x0000003f261c7290 */ /* 0x000fe2000fffe0ff */
[----:B------:R-:W-:Y:S01]  /*8e30*/  ISETP.NE.AND P1, PT, R22, 0x4, PT ;  /* 0x000000041600780c */ /* 0x000fe20003f25270 */
[----:B------:R-:W-:Y:S01]  /*8e40*/  UIADD3 UR52, UPT, UPT, UR52, 0x4, URZ ;  /* 0x0000000434347890 */ /* 0x000fe2000fffe0ff */
[----:B------:R-:W-:Y:S01]  /*8e50*/  SEL R2, RZ, 0x1, P0 ;  /* 0x00000001ff027807 */ /* 0x000fe20000000000 */
[----:B------:R-:W-:Y:S01]  /*8e60*/  UMOV UR36, UR61 ;  /* 0x0000003d00247c82 */ /* 0x000fe20008000000 */
[----:B--2---:R-:W-:Y:S02]  /*8e70*/  SEL R0, RZ, 0x1, P1 ;  /* 0x00000001ff007807 */ /* 0x004fe40000800000 */
[----:B------:R-:W-:Y:S02]  /*8e80*/  LOP3.LUT R58, R58, R2, RZ, 0x3c, !PT ;  /* 0x000000023a3a7212 */ /* 0x000fe400078e3cff */
[----:B------:R-:W-:Y:S01]  /*8e90*/  LOP3.LUT R59, R59, R0, RZ, 0x3c, !PT ;  /* 0x000000003b3b7212 */ /* 0x000fe200078e3cff */
[----:B------:R-:W-:Y:S01]  /*8ea0*/  UIADD3 UR20, UPT, UPT, UR37, UR4, URZ ;  /* 0x0000000425147290 */ /* 0x000fe2000fffe0ff */
[----:B------:R-:W-:Y:S02]  /*8eb0*/  SEL R56, R56, RZ, P0 ;  /* 0x000000ff38387207 */ /* 0x000fe40000000000 */
[----:B------:R-:W-:Y:S01]  /*8ec0*/  SEL R22, R22, RZ, P1 ;  /* 0x000000ff16167207 */ /* 0x000fe20000800000 */
[----:B------:R-:W-:Y:S08]  /*8ed0*/  BRA.U UP0, `(.L_x_146) ;  /* 0xffffffcd00787547 */ /* 0x000ff0000b83ffff */
[----:B------:R-:W2:Y:S01]  /*8ee0*/  LDCU.64 UR4, c[0x0][0x888] ;  /* 0x00011100ff0477ac */ /* 0x000ea20008000a00 */
[----:B------:R-:W3:Y:S01]  /*8ef0*/  LDCU.64 UR6, c[0x0][0x890] ;  /* 0x00011200ff0677ac */ /* 0x000ee20008000a00 */
[----:B--2---:R-:W-:Y:S02]  /*8f00*/  ISETP.NE.U32.AND P2, PT, RZ, UR4, PT ;  /* 0x00000004ff007c0c */ /* 0x004fe4000bf45070 */
[----:B---3--:R-:W-:Y:S02]  /*8f10*/  ISETP.NE.U32.AND P1, PT, RZ, UR6, PT ;  /* 0x00000006ff007c0c */ /* 0x008fe4000bf25070 */
[----:B------:R-:W-:Y:S02]  /*8f20*/  ISETP.NE.AND.EX P2, PT, RZ, UR5, PT, P2 ;  /* 0x00000005ff007c0c */ /* 0x000fe4000bf45320 */
[----:B------:R-:W-:-:S13]  /*8f30*/  ISETP.NE.AND.EX P0, PT, RZ, UR7, PT, P1 ;  /* 0x00000007ff007c0c */ /* 0x000fda000bf05310 */
[----:B------:R-:W-:Y:S05]  /*8f40*/  @P2 BRA P0, `(.L_x_147) ;  /* 0x00000000003c2947 */ /* 0x000fea0000000000 */
[----:B------:R-:W-:-:S13]  /*8f50*/  ISETP.NE.AND.EX P1, PT, RZ, UR7, PT, P1 ;  /* 0x00000007ff007c0c */ /* 0x000fda000bf25310 */
[----:B------:R-:W-:Y:S05]  /*8f60*/  @P1 BRA `(.L_x_148) ;  /* 0x00000000000c1947 */ /* 0x000fea0003800000 */
[----:B------:R-:W-:-:S13]  /*8f70*/  FSETP.NEU.AND P0, PT, R27, RZ, PT ;  /* 0x000000ff1b00720b */ /* 0x000fda0003f0d000 */
[----:B------:R-:W-:Y:S05]  /*8f80*/  @!P0 EXIT ;  /* 0x000000000000894d */ /* 0x000fea0003800000 */
[----:B------:R-:W-:Y:S05]  /*8f90*/  BRA `(.L_x_147) ;  /* 0x0000000000287947 */ /* 0x000fea0003800000 */
.L_x_148:
[----:B------:R-:W-:Y:S01]  /*8fa0*/  ISETP.NE.AND P0, PT, R55, RZ, PT ;  /* 0x000000ff3700720c */ /* 0x000fe20003f05270 */
[----:B------:R-:W-:-:S12]  /*8fb0*/  BSSY.RECONVERGENT B0, `(.L_x_147) ;  /* 0x0000008000007945 */ /* 0x000fd80003800200 */
[----:B------:R-:W-:Y:S05]  /*8fc0*/  @P0 BRA `(.L_x_149) ;  /* 0x0000000000100947 */ /* 0x000fea0003800000 */
[----:B------:R-:W-:-:S04]  /*8fd0*/  ISETP.NE.U32.AND P0, PT, RZ, UR4, PT ;  /* 0x00000004ff007c0c */ /* 0x000fc8000bf05070 */
[----:B------:R-:W-:-:S13]  /*8fe0*/  ISETP.NE.AND.EX P0, PT, RZ, UR5, PT, P0 ;  /* 0x00000005ff007c0c */ /* 0x000fda000bf05300 */
[----:B------:R-:W-:Y:S05]  /*8ff0*/  @!P0 EXIT ;  /* 0x000000000000894d */ /* 0x000fea0003800000 */
[----:B------:R-:W-:Y:S05]  /*9000*/  BRA `(.L_x_150) ;  /* 0x0000000000087947 */ /* 0x000fea0003800000 */
.L_x_149:
[----:B------:R-:W-:-:S13]  /*9010*/  FSETP.NEU.AND P0, PT, R27, RZ, PT ;  /* 0x000000ff1b00720b */ /* 0x000fda0003f0d000 */
[----:B------:R-:W-:Y:S05]  /*9020*/  @!P0 EXIT ;  /* 0x000000000000894d */ /* 0x000fea0003800000 */
.L_x_150:
[----:B------:R-:W-:Y:S05]  /*9030*/  BSYNC.RECONVERGENT B0 ;  /* 0x0000000000007941 */ /* 0x000fea0003800200 */
.L_x_147:
[----:B------:R-:W-:Y:S01]  /*9040*/  ULEA UR6, UR46, UR43, 0x3 ;  /* 0x0000002b2e067291 */ /* 0x000fe2000f8e18ff */
[----:B------:R-:W-:-:S04]  /*9050*/  DEPBAR.LE SB0, 0x0 ;  /* 0x000080000000791a */ /* 0x000fc80000000000 */
[----:B------:R-:W-:-:S04]  /*9060*/  UIADD3 UR6, UPT, UPT, UR6, 0x80, URZ ;  /* 0x0000008006067890 */ /* 0x000fc8000fffe0ff */
[----:B------:R-:W-:-:S09]  /*9070*/  UPRMT UR6, UR47, 0x654, UR6 ;  /* 0x000006542f067896 */ /* 0x000fd20008000006 */
[----:B------:R-:W-:Y:S01]  /*9080*/  SYNCS.ARRIVE.TRANS64.RED.A1T0 RZ, [UR6], RZ ;  /* 0x000000ffffff79a7 */ /* 0x000fe20008100406 */
[----:B------:R-:W-:Y:S05]  /*9090*/  EXIT ;  /* 0x000000000000794d */ /* 0x000fea0003800000 */
.L_x_24:
[----:B--2---:R2:W3:Y:S02]  /*90a0*/  SYNCS.PHASECHK.TRANS64.TRYWAIT P0, [R0+URZ+0x120], R2 ;  /* 0x00012002000075a7 */ /* 0x0044e400080011ff */
[----:B---3--:R-:W-:Y:S05]  /*90b0*/  @!P0 NANOSLEEP.SYNCS 0x989680 ;  /* 0x009896800000895d */ /* 0x008fea0003900000 */
[----:B------:R-:W3:Y:S02]  /*90c0*/  @!P0 SYNCS.PHASECHK.TRANS64 P0, [R0+URZ+0x120], R2 ;  /* 0x00012002000085a7 */ /* 0x000ee400080010ff */
[----:B---3--:R-:W-:Y:S05]  /*90d0*/  @!P0 BRA `(.L_x_24) ;  /* 0xfffffffc00f08947 */ /* 0x008fea000383ffff */
[----:B------:R-:W-:Y:S05]  /*90e0*/  BRA `(.L_x_151) ;  /* 0xffffff8800b47947 */ /* 0x000fea000383ffff */
.L_x_27:
[----:B-1----:R-:W-:-:S07]  /*90f0*/  MOV R0, UR33 ;  /* 0x0000002100007c02 */ /* 0x002fce0008000f00 */
.L_x_152:
[----:B-1----:R1:W2:Y:S02]  /*9100*/  SYNCS.PHASECHK.TRANS64.TRYWAIT P0, [R0+URZ+0x30], R3 ;  /* 0x00003003000075a7 */ /* 0x0022a400080011ff */
[----:B--2---:R-:W-:Y:S05]  /*9110*/  @!P0 NANOSLEEP.SYNCS 0x989680 ;  /* 0x009896800000895d */ /* 0x004fea0003900000 */
[----:B------:R-:W2:Y:S02]  /*9120*/  @!P0 SYNCS.PHASECHK.TRANS64 P0, [R0+URZ+0x30], R3 ;  /* 0x00003003000085a7 */ /* 0x000ea400080010ff */
[----:B--2---:R-:W-:Y:S05]  /*9130*/  @!P0 BRA `(.L_x_152) ;  /* 0xfffffffc00f08947 */ /* 0x004fea000383ffff */
[----:B------:R-:W-:Y:S05]  /*9140*/  BRA `(.L_x_26) ;  /* 0xffffff8c00107947 */ /* 0x000fea000383ffff */
.L_x_34:
[----:B-1----:R-:W-:-:S07]  /*9150*/  MOV R0, UR17 ;  /* 0x0000001100007c02 */ /* 0x002fce0008000f00 */
.L_x_153:
[----:B-1----:R1:W2:Y:S02]  /*9160*/  SYNCS.PHASECHK.TRANS64.TRYWAIT P0, [R0+URZ+0x30], R3 ;  /* 0x00003003000075a7 */ /* 0x0022a400080011ff */
[----:B--2---:R-:W-:Y:S05]  /*9170*/  @!P0 NANOSLEEP.SYNCS 0x989680 ;  /* 0x009896800000895d */ /* 0x004fea0003900000 */
[----:B------:R-:W2:Y:S02]  /*9180*/  @!P0 SYNCS.PHASECHK.TRANS64 P0, [R0+URZ+0x30], R3 ;  /* 0x00003003000085a7 */ /* 0x000ea400080010ff */
[----:B--2---:R-:W-:Y:S05]  /*9190*/  @!P0 BRA `(.L_x_153) ;  /* 0xfffffffc00f08947 */ /* 0x004fea000383ffff */
[----:B------:R-:W-:Y:S05]  /*91a0*/  BRA `(.L_x_33) ;  /* 0xffffff8c00e07947 */ /* 0x000fea000383ffff */
.L_x_39:
[----:B-1----:R1:W2:Y:S02]  /*91b0*/  SYNCS.PHASECHK.TRANS64.TRYWAIT P0, [R3+URZ+0xb0], R0 ;  /* 0x0000b000030075a7 */ /* 0x0022a400080011ff */
[----:B--2---:R-:W-:Y:S05]  /*91c0*/  @!P0 NANOSLEEP.SYNCS 0x989680 ;  /* 0x009896800000895d */ /* 0x004fea0003900000 */
[----:B------:R-:W2:Y:S02]  /*91d0*/  @!P0 SYNCS.PHASECHK.TRANS64 P0, [R3+URZ+0xb0], R0 ;  /* 0x0000b000030085a7 */ /* 0x000ea400080010ff */
[----:B--2---:R-:W-:Y:S05]  /*91e0*/  @!P0 BRA `(.L_x_39) ;  /* 0xfffffffc00f08947 */ /* 0x004fea000383ffff */
[----:B------:R-:W-:Y:S05]  /*91f0*/  BRA `(.L_x_154) ;  /* 0xffffff9000987947 */ /* 0x000fea000383ffff */
.L_x_43:
[----:B------:R-:W-:-:S07]  /*9200*/  MOV R0, UR4 ;  /* 0x0000000400007c02 */ /* 0x000fce0008000f00 */
.L_x_155:
[----:B-1----:R1:W2:Y:S02]  /*9210*/  SYNCS.PHASECHK.TRANS64.TRYWAIT P0, [R0+URZ], R2 ;  /* 0x00000002000075a7 */ /* 0x0022a400080011ff */
[----:B--2---:R-:W-:Y:S05]  /*9220*/  @!P0 NANOSLEEP.SYNCS 0x989680 ;  /* 0x009896800000895d */ /* 0x004fea0003900000 */
[----:B------:R-:W2:Y:S02]  /*9230*/  @!P0 SYNCS.PHASECHK.TRANS64 P0, [R0+URZ], R2 ;  /* 0x00000002000085a7 */ /* 0x000ea400080010ff */
[----:B--2---:R-:W-:Y:S05]  /*9240*/  @!P0 BRA `(.L_x_155) ;  /* 0xfffffffc00f08947 */ /* 0x004fea000383ffff */
[----:B------:R-:W-:Y:S05]  /*9250*/  BRA `(.L_x_156) ;  /* 0xffffff9800407947 */ /* 0x000fea000383ffff */
.L_x_44:
[----:B------:R-:W-:-:S07]  /*9260*/  MOV R0, UR5 ;  /* 0x0000000500007c02 */ /* 0x000fce0008000f00 */
.L_x_157:
[----:B-1----:R1:W2:Y:S02]  /*9270*/  SYNCS.PHASECHK.TRANS64.TRYWAIT P0, [R0+URZ], R3 ;  /* 0x00000003000075a7 */ /* 0x0022a400080011ff */
[----:B--2---:R-:W-:Y:S05]  /*9280*/  @!P0 NANOSLEEP.SYNCS 0x989680 ;  /* 0x009896800000895d */ /* 0x004fea0003900000 */
[----:B------:R-:W2:Y:S02]  /*9290*/  @!P0 SYNCS.PHASECHK.TRANS64 P0, [R0+URZ], R3 ;  /* 0x00000003000085a7 */ /* 0x000ea400080010ff */
[----:B--2---:R-:W-:Y:S05]  /*92a0*/  @!P0 BRA `(.L_x_157) ;  /* 0xfffffffc00f08947 */ /* 0x004fea000383ffff */
[----:B------:R-:W-:Y:S05]  /*92b0*/  BRA `(.L_x_158) ;  /* 0xffffff98004c7947 */ /* 0x000fea000383ffff */
.L_x_45:
[----:B------:R-:W-:-:S07]  /*92c0*/  MOV R0, UR5 ;  /* 0x0000000500007c02 */ /* 0x000fce0008000f00 */
.L_x_159:
[----:B-1----:R1:W2:Y:S02]  /*92d0*/  SYNCS.PHASECHK.TRANS64.TRYWAIT P0, [R0+URZ], R3 ;  /* 0x00000003000075a7 */ /* 0x0022a400080011ff */
[----:B--2---:R-:W-:Y:S05]  /*92e0*/  @!P0 NANOSLEEP.SYNCS 0x989680 ;  /* 0x009896800000895d */ /* 0x004fea0003900000 */
[----:B------:R-:W2:Y:S02]  /*92f0*/  @!P0 SYNCS.PHASECHK.TRANS64 P0, [R0+URZ], R3 ;  /* 0x00000003000085a7 */ /* 0x000ea400080010ff */
[----:B--2---:R-:W-:Y:S05]  /*9300*/  @!P0 BRA `(.L_x_159) ;  /* 0xfffffffc00f08947 */ /* 0x004fea000383ffff */
[----:B------:R-:W-:Y:S05]  /*9310*/  BRA `(.L_x_160) ;  /* 0xffffff9800587947 */ /* 0x000fea000383ffff */
.L_x_46:
[----:B------:R-:W-:-:S07]  /*9320*/  MOV R0, UR5 ;  /* 0x0000000500007c02 */ /* 0x000fce0008000f00 */
.L_x_161:
[----:B-1----:R1:W2:Y:S02]  /*9330*/  SYNCS.PHASECHK.TRANS64.TRYWAIT P0, [R0+URZ], R3 ;  /* 0x00000003000075a7 */ /* 0x0022a400080011ff */
[----:B--2---:R-:W-:Y:S05]  /*9340*/  @!P0 NANOSLEEP.SYNCS 0x989680 ;  /* 0x009896800000895d */ /* 0x004fea0003900000 */
[----:B------:R-:W2:Y:S02]  /*9350*/  @!P0 SYNCS.PHASECHK.TRANS64 P0, [R0+URZ], R3 ;  /* 0x00000003000085a7 */ /* 0x000ea400080010ff */
[----:B--2---:R-:W-:Y:S05]  /*9360*/  @!P0 BRA `(.L_x_161) ;  /* 0xfffffffc00f08947 */ /* 0x004fea000383ffff */
[----:B------:R-:W-:Y:S05]  /*9370*/  BRA `(.L_x_162) ;  /* 0xffffff9800647947 */ /* 0x000fea000383ffff */
.L_x_47:
[----:B------:R-:W-:-:S07]  /*9380*/  MOV R0, UR5 ;  /* 0x0000000500007c02 */ /* 0x000fce0008000f00 */
.L_x_163:
[----:B-1----:R1:W2:Y:S02]  /*9390*/  SYNCS.PHASECHK.TRANS64.TRYWAIT P0, [R0+URZ], R3 ;  /* 0x00000003000075a7 */ /* 0x0022a400080011ff */
[----:B--2---:R-:W-:Y:S05]  /*93a0*/  @!P0 NANOSLEEP.SYNCS 0x989680 ;  /* 0x009896800000895d */ /* 0x004fea0003900000 */
[----:B------:R-:W2:Y:S02]  /*93b0*/  @!P0 SYNCS.PHASECHK.TRANS64 P0, [R0+URZ], R3 ;  /* 0x00000003000085a7 */ /* 0x000ea400080010ff */
[----:B--2---:R-:W-:Y:S05]  /*93c0*/  @!P0 BRA `(.L_x_163) ;  /* 0xfffffffc00f08947 */ /* 0x004fea000383ffff */
[----:B------:R-:W-:Y:S05]  /*93d0*/  BRA `(.L_x_164) ;  /* 0xffffff9800707947 */ /* 0x000fea000383ffff */
.L_x_50:
[----:B--2---:R2:W3:Y:S02]  /*93e0*/  SYNCS.PHASECHK.TRANS64.TRYWAIT P0, [R2+URZ+0x110], R4 ;  /* 0x00011004020075a7 */ /* 0x0044e400080011ff */
[----:B---3--:R-:W-:Y:S05]  /*93f0*/  @!P0 NANOSLEEP.SYNCS 0x989680 ;  /* 0x009896800000895d */ /* 0x008fea0003900000 */
[----:B------:R-:W3:Y:S02]  /*9400*/  @!P0 SYNCS.PHASECHK.TRANS64 P0, [R2+URZ+0x110], R4 ;  /* 0x00011004020085a7 */ /* 0x000ee400080010ff */
[----:B---3--:R-:W-:Y:S05]  /*9410*/  @!P0 BRA `(.L_x_50) ;  /* 0xfffffffc00f08947 */ /* 0x008fea000383ffff */
[----:B------:R-:W-:Y:S05]  /*9420*/  BRA `(.L_x_165) ;  /* 0xffffff9800cc7947 */ /* 0x000fea000383ffff */
.L_x_51:
[----:B------:R-:W-:-:S07]  /*9430*/  MOV R2, UR4 ;  /* 0x0000000400027c02 */ /* 0x000fce0008000f00 */
.L_x_166:
[----:B--2---:R2:W3:Y:S02]  /*9440*/  SYNCS.PHASECHK.TRANS64.TRYWAIT P0, [R2+URZ+0xc0], R5 ;  /* 0x0000c005020075a7 */ /* 0x0044e400080011ff */
[----:B---3--:R-:W-:Y:S05]  /*9450*/  @!P0 NANOSLEEP.SYNCS 0x989680 ;  /* 0x009896800000895d */ /* 0x008fea0003900000 */
[----:B------:R-:W3:Y:S02]  /*9460*/  @!P0 SYNCS.PHASECHK.TRANS64 P0, [R2+URZ+0xc0], R5 ;  /* 0x0000c005020085a7 */ /* 0x000ee400080010ff */
[----:B---3--:R-:W-:Y:S05]  /*9470*/  @!P0 BRA `(.L_x_166) ;  /* 0xfffffffc00f08947 */ /* 0x008fea000383ffff */
[----:B------:R-:W-:Y:S05]  /*9480*/  BRA `(.L_x_167) ;  /* 0xffffff9800dc7947 */ /* 0x000fea000383ffff */
.L_x_52:
[----:B--2---:R2:W3:Y:S02]  /*9490*/  SYNCS.PHASECHK.TRANS64.TRYWAIT P1, [R2+URZ+0xb0], R4 ;  /* 0x0000b004020075a7 */ /* 0x0044e400080211ff */
[----:B---3--:R-:W-:Y:S05]  /*94a0*/  @!P1 NANOSLEEP.SYNCS 0x989680 ;  /* 0x009896800000995d */ /* 0x008fea0003900000 */
[----:B------:R-:W3:Y:S02]  /*94b0*/  @!P1 SYNCS.PHASECHK.TRANS64 P1, [R2+URZ+0xb0], R4 ;  /* 0x0000b004020095a7 */ /* 0x000ee400080210ff */
[----:B---3--:R-:W-:Y:S05]  /*94c0*/  @!P1 BRA `(.L_x_52) ;  /* 0xfffffffc00f09947 */ /* 0x008fea000383ffff */
[----:B------:R-:W-:Y:S05]  /*94d0*/  BRA `(.L_x_168) ;  /* 0xffffff9c000c7947 */ /* 0x000fea000383ffff */
.L_x_55:
[----:B------:R-:W-:-:S07]  /*94e0*/  MOV R0, UR4 ;  /* 0x0000000400007c02 */ /* 0x000fce0008000f00 */
.L_x_169:
[----:B--2---:R2:W3:Y:S02]  /*94f0*/  SYNCS.PHASECHK.TRANS64.TRYWAIT P0, [R0+URZ+0xc0], R2 ;  /* 0x0000c002000075a7 */ /* 0x0044e400080011ff */
[----:B---3--:R-:W-:Y:S05]  /*9500*/  @!P0 NANOSLEEP.SYNCS 0x989680 ;  /* 0x009896800000895d */ /* 0x008fea0003900000 */
[----:B------:R-:W3:Y:S02]  /*9510*/  @!P0 SYNCS.PHASECHK.TRANS64 P0, [R0+URZ+0xc0], R2 ;  /* 0x0000c002000085a7 */ /* 0x000ee400080010ff */
[----:B---3--:R-:W-:Y:S05]  /*9520*/  @!P0 BRA `(.L_x_169) ;  /* 0xfffffffc00f08947 */ /* 0x008fea000383ffff */
[----:B------:R-:W-:Y:S05]  /*9530*/  BRA `(.L_x_54) ;  /* 0xffffff9c00607947 */ /* 0x000fea000383ffff */
.L_x_64:
[----:B--2---:R-:W-:-:S04]  /*9540*/  MOV R5, UR5 ;  /* 0x0000000500057c02 */ /* 0x004fc80008000f00 */
[----:B------:R2:W3:Y:S03]  /*9550*/  SYNCS.PHASECHK.TRANS64.TRYWAIT P0, [R5+URZ+0x8], R6 ;  /* 0x00000806050075a7 */ /* 0x0004e600080011ff */
[----:B---3--:R-:W-:Y:S05]  /*9560*/  @!P0 NANOSLEEP.SYNCS 0x989680 ;  /* 0x009896800000895d */ /* 0x008fea0003900000 */
[----:B------:R-:W3:Y:S02]  /*9570*/  @!P0 SYNCS.PHASECHK.TRANS64 P0, [R5+URZ+0x8], R6 ;  /* 0x00000806050085a7 */ /* 0x000ee400080010ff */
[----:B---3--:R-:W-:Y:S05]  /*9580*/  @!P0 BRA `(.L_x_64) ;  /* 0xfffffffc00ec8947 */ /* 0x008fea000383ffff */
[----:B------:R-:W-:Y:S05]  /*9590*/  BRA `(.L_x_63) ;  /* 0xffffffa000147947 */ /* 0x000fea000383ffff */
.L_x_66:
[----:B------:R-:W-:Y:S01]  /*95a0*/  BSSY B0, `(.L_x_170) ;  /* 0x0000006000007945 */ /* 0x000fe20003800000 */
[----:B------:R-:W-:-:S07]  /*95b0*/  MOV R15, 0xffffffff ;  /* 0xffffffff000f7802 */ /* 0x000fce0000000f00 */
[----:B-12--5:R-:W-:Y:S05]  /*95c0*/  WARPSYNC.COLLECTIVE R15, `(.L_x_171) ;  /* 0x000000000f0c7348 */ /* 0x026fea0003c00000 */
[----:B------:R-:W-:Y:S02]  /*95d0*/  ELECT P6, UR79, PT ;  /* 0x00000000004f782f */ /* 0x000fe400038c0000 */
[----:B------:R-:W-:Y:S01]  /*95e0*/  MOV R14, UR79 ;  /* 0x0000004f000e7c02 */ /* 0x000fe20008000f00 */
[----:B-12--5:R-:W-:Y:S10]  /*95f0*/  ENDCOLLECTIVE ;  /* 0x000000000000791b */ /* 0x026ff40003800000 */
.L_x_171:
[----:B------:R-:W-:Y:S05]  /*9600*/  BSYNC B0 ;  /* 0x0000000000007941 */ /* 0x000fea0003800000 */
.L_x_170:
[----:B------:R-:W-:Y:S05]  /*9610*/  BRA `(.L_x_172) ;  /* 0xffffffa000447947 */ /* 0x000fea000383ffff */
.L_x_68:
[----:B--2---:R-:W-:-:S04]  /*9620*/  MOV R0, UR5 ;  /* 0x0000000500007c02 */ /* 0x004fc80008000f00 */
[----:B------:R2:W3:Y:S03]  /*9630*/  SYNCS.PHASECHK.TRANS64.TRYWAIT P0, [R0+URZ+0x8], R4 ;  /* 0x00000804000075a7 */ /* 0x0004e600080011ff */
[----:B---3--:R-:W-:Y:S05]  /*9640*/  @!P0 NANOSLEEP.SYNCS 0x989680 ;  /* 0x009896800000895d */ /* 0x008fea0003900000 */
[----:B------:R-:W3:Y:S02]  /*9650*/  @!P0 SYNCS.PHASECHK.TRANS64 P0, [R0+URZ+0x8], R4 ;  /* 0x00000804000085a7 */ /* 0x000ee400080010ff */
[----:B---3--:R-:W-:Y:S05]  /*9660*/  @!P0 BRA `(.L_x_68) ;  /* 0xfffffffc00ec8947 */ /* 0x008fea000383ffff */
[----:B------:R-:W-:Y:S05]  /*9670*/  BRA `(.L_x_67) ;  /* 0xffffffa000487947 */ /* 0x000fea000383ffff */
.L_x_69:
[----:B-1----:R1:W2:Y:S02]  /*9680*/  SYNCS.PHASECHK.TRANS64.TRYWAIT P0, [R0+URZ+0xb0], R4 ;  /* 0x0000b004000075a7 */ /* 0x0022a400080011ff */
[----:B--2---:R-:W-:Y:S05]  /*9690*/  @!P0 NANOSLEEP.SYNCS 0x989680 ;  /* 0x009896800000895d */ /* 0x004fea0003900000 */
[----:B------:R-:W2:Y:S02]  /*96a0*/  @!P0 SYNCS.PHASECHK.TRANS64 P0, [R0+URZ+0xb0], R4 ;  /* 0x0000b004000085a7 */ /* 0x000ea400080010ff */
[----:B--2---:R-:W-:Y:S05]  /*96b0*/  @!P0 BRA `(.L_x_69) ;  /* 0xfffffffc00f08947 */ /* 0x004fea000383ffff */
[----:B------:R-:W-:Y:S05]  /*96c0*/  BRA `(.L_x_173) ;  /* 0xffffffa400307947 */ /* 0x000fea000383ffff */
.L_x_71:
[----:B------:R-:W-:-:S07]  /*96d0*/  MOV R0, UR31 ;  /* 0x0000001f00007c02 */ /* 0x000fce0008000f00 */
.L_x_174:
[----:B-1----:R1:W2:Y:S02]  /*96e0*/  SYNCS.PHASECHK.TRANS64.TRYWAIT P0, [R0+URZ+0xf0], R4 ;  /* 0x0000f004000075a7 */ /* 0x0022a400080011ff */
[----:B--2---:R-:W-:Y:S05]  /*96f0*/  @!P0 NANOSLEEP.SYNCS 0x989680 ;  /* 0x009896800000895d */ /* 0x004fea0003900000 */
[----:B------:R-:W2:Y:S02]  /*9700*/  @!P0 SYNCS.PHASECHK.TRANS64 P0, [R0+URZ+0xf0], R4 ;  /* 0x0000f004000085a7 */ /* 0x000ea400080010ff */
[----:B--2---:R-:W-:Y:S05]  /*9710*/  @!P0 BRA `(.L_x_174) ;  /* 0xfffffffc00f08947 */ /* 0x004fea000383ffff */
[----:B------:R-:W-:Y:S05]  /*9720*/  BRA `(.L_x_175) ;  /* 0xffffffa4007c7947 */ /* 0x000fea000383ffff */
.L_x_74:
[----:B------:R-:W-:Y:S07]  /*9730*/  MOV R0, UR5 ;  /* 0x0000000500007c02 */ /* 0x000fee0008000f00 */
.L_x_176:
[----:B-1----:R1:W2:Y:S02]  /*9740*/  SYNCS.PHASECHK.TRANS64.TRYWAIT P0, [R0+URZ], R4 ;  /* 0x00000004000075a7 */ /* 0x0022a400080011ff */
[----:B--2---:R-:W-:Y:S05]  /*9750*/  @!P0 NANOSLEEP.SYNCS 0x989680 ;  /* 0x009896800000895d */ /* 0x004fea0003900000 */
[----:B------:R-:W2:Y:S02]  /*9760*/  @!P0 SYNCS.PHASECHK.TRANS64 P0, [R0+URZ], R4 ;  /* 0x00000004000085a7 */ /* 0x000ea400080010ff */
[----:B--2---:R-:W-:Y:S05]  /*9770*/  @!P0 BRA `(.L_x_176) ;  /* 0xfffffffc00f08947 */ /* 0x004fea000383ffff */
[----:B------:R-:W-:Y:S05]  /*9780*/  BRA `(.L_x_73) ;  /* 0xffffffa400907947 */ /* 0x000fea000383ffff */
.L_x_78:
[----:B-1----:R-:W-:-:S07]  /*9790*/  MOV R0, UR4 ;  /* 0x0000000400007c02 */ /* 0x002fce0008000f00 */
.L_x_177:
[----:B-1----:R1:W2:Y:S02]  /*97a0*/  SYNCS.PHASECHK.TRANS64.TRYWAIT P0, [R0+URZ], R2 ;  /* 0x00000002000075a7 */ /* 0x0022a400080011ff */
[----:B--2---:R-:W-:Y:S05]  /*97b0*/  @!P0 NANOSLEEP.SYNCS 0x989680 ;  /* 0x009896800000895d */ /* 0x004fea0003900000 */
[----:B------:R-:W2:Y:S02]  /*97c0*/  @!P0 SYNCS.PHASECHK.TRANS64 P0, [R0+URZ], R2 ;  /* 0x00000002000085a7 */ /* 0x000ea400080010ff */
[----:B--2---:R-:W-:Y:S05]  /*97d0*/  @!P0 BRA `(.L_x_177) ;  /* 0xfffffffc00f08947 */ /* 0x004fea000383ffff */
[----:B------:R-:W-:Y:S05]  /*97e0*/  BRA `(.L_x_178) ;  /* 0xffffffa800847947 */ /* 0x000fea000383ffff */
.L_x_79:
[----:B------:R-:W-:-:S07]  /*97f0*/  MOV R0, UR5 ;  /* 0x0000000500007c02 */ /* 0x000fce0008000f00 */
.L_x_179:
[----:B-1----:R1:W2:Y:S02]  /*9800*/  SYNCS.PHASECHK.TRANS64.TRYWAIT P0, [R0+URZ], R3 ;  /* 0x00000003000075a7 */ /* 0x0022a400080011ff */
[----:B--2---:R-:W-:Y:S05]  /*9810*/  @!P0 NANOSLEEP.SYNCS 0x989680 ;  /* 0x009896800000895d */ /* 0x004fea0003900000 */
[----:B------:R-:W2:Y:S02]  /*9820*/  @!P0 SYNCS.PHASECHK.TRANS64 P0, [R0+URZ], R3 ;  /* 0x00000003000085a7 */ /* 0x000ea400080010ff */
[----:B--2---:R-:W-:Y:S05]  /*9830*/  @!P0 BRA `(.L_x_179) ;  /* 0xfffffffc00f08947 */ /* 0x004fea000383ffff */
[----:B------:R-:W-:Y:S05]  /*9840*/  BRA `(.L_x_180) ;  /* 0xffffffa800907947 */ /* 0x000fea000383ffff */
.L_x_80:
[----:B------:R-:W-:-:S07]  /*9850*/  MOV R0, UR5 ;  /* 0x0000000500007c02 */ /* 0x000fce0008000f00 */
.L_x_181:
[----:B-1----:R1:W2:Y:S02]  /*9860*/  SYNCS.PHASECHK.TRANS64.TRYWAIT P0, [R0+URZ], R3 ;  /* 0x00000003000075a7 */ /* 0x0022a400080011ff */
[----:B--2---:R-:W-:Y:S05]  /*9870*/  @!P0 NANOSLEEP.SYNCS 0x989680 ;  /* 0x009896800000895d */ /* 0x004fea0003900000 */
[----:B------:R-:W2:Y:S02]  /*9880*/  @!P0 SYNCS.PHASECHK.TRANS64 P0, [R0+URZ], R3 ;  /* 0x00000003000085a7 */ /* 0x000ea400080010ff */
[----:B--2---:R-:W-:Y:S05]  /*9890*/  @!P0 BRA `(.L_x_181) ;  /* 0xfffffffc00f08947 */ /* 0x004fea000383ffff */
[----:B------:R-:W-:Y:S05]  /*98a0*/  BRA `(.L_x_182) ;  /* 0xffffffa8009c7947 */ /* 0x000fea000383ffff */
.L_x_83:
[----:B------:R-:W-:-:S07]  /*98b0*/  MOV R0, UR26 ;  /* 0x0000001a00007c02 */ /* 0x000fce0008000f00 */
.L_x_183:
[----:B-1----:R1:W2:Y:S02]  /*98c0*/  SYNCS.PHASECHK.TRANS64.TRYWAIT P1, [R0+URZ+0x130], R2 ;  /* 0x00013002000075a7 */ /* 0x0022a400080211ff */
[----:B--2---:R-:W-:Y:S05]  /*98d0*/  @!P1 NANOSLEEP.SYNCS 0x989680 ;  /* 0x009896800000995d */ /* 0x004fea0003900000 */
[----:B------:R-:W2:Y:S02]  /*98e0*/  @!P1 SYNCS.PHASECHK.TRANS64 P1, [R0+URZ+0x130], R2 ;  /* 0x00013002000095a7 */ /* 0x000ea400080210ff */
[----:B--2---:R-:W-:Y:S05]  /*98f0*/  @!P1 BRA `(.L_x_183) ;  /* 0xfffffffc00f09947 */ /* 0x004fea000383ffff */
[----:B------:R-:W-:Y:S05]  /*9900*/  BRA `(.L_x_184) ;  /* 0xffffffa800e87947 */ /* 0x000fea000383ffff */
.L_x_88:
[----:B---3--:R3:W4:Y:S02]  /*9910*/  SYNCS.PHASECHK.TRANS64.TRYWAIT P0, [R12+URZ+0xb0], R0 ;  /* 0x0000b0000c0075a7 */ /* 0x00872400080011ff */
[----:B----4-:R-:W-:Y:S05]  /*9920*/  @!P0 NANOSLEEP.SYNCS 0x989680 ;  /* 0x009896800000895d */ /* 0x010fea0003900000 */
[----:B------:R-:W4:Y:S02]  /*9930*/  @!P0 SYNCS.PHASECHK.TRANS64 P0, [R12+URZ+0xb0], R0 ;  /* 0x0000b0000c0085a7 */ /* 0x000f2400080010ff */
[----:B----4-:R-:W-:Y:S05]  /*9940*/  @!P0 BRA `(.L_x_88) ;  /* 0xfffffffc00f08947 */ /* 0x010fea000383ffff */
[----:B------:R-:W-:Y:S05]  /*9950*/  BRA `(.L_x_185) ;  /* 0xffffffb000107947 */ /* 0x000fea000383ffff */
.L_x_91:
[----:B-1----:R-:W-:Y:S07]  /*9960*/  MOV R0, UR21 ;  /* 0x0000001500007c02 */ /* 0x002fee0008000f00 */
.L_x_186:
[----:B-1----:R1:W3:Y:S02]  /*9970*/  SYNCS.PHASECHK.TRANS64.TRYWAIT P2, [R0+URZ+0xa8], R6 ;  /* 0x0000a806000075a7 */ /* 0x0022e400080411ff */
[----:B---3--:R-:W-:Y:S05]  /*9980*/  @!P2 NANOSLEEP.SYNCS 0x989680 ;  /* 0x009896800000a95d */ /* 0x008fea0003900000 */
[----:B------:R-:W3:Y:S02]  /*9990*/  @!P2 SYNCS.PHASECHK.TRANS64 P2, [R0+URZ+0xa8], R6 ;  /* 0x0000a8060000a5a7 */ /* 0x000ee400080410ff */
[----:B---3--:R-:W-:Y:S05]  /*99a0*/  @!P2 BRA `(.L_x_186) ;  /* 0xfffffffc00f0a947 */ /* 0x008fea000383ffff */
[----:B------:R-:W-:Y:S05]  /*99b0*/  BRA `(.L_x_90) ;  /* 0xffffffb400787947 */ /* 0x000fea000383ffff */
.L_x_94:
[----:B------:R-:W-:Y:S07]  /*99c0*/  MOV R0, UR21 ;  /* 0x0000001500007c02 */ /* 0x000fee0008000f00 */
.L_x_187:
[----:B-1----:R1:W3:Y:S02]  /*99d0*/  SYNCS.PHASECHK.TRANS64.TRYWAIT P0, [R0+URZ+0x80], R9 ;  /* 0x00008009000075a7 */ /* 0x0022e400080011ff */
[----:B---3--:R-:W-:Y:S05]  /*99e0*/  @!P0 NANOSLEEP.SYNCS 0x989680 ;  /* 0x009896800000895d */ /* 0x008fea0003900000 */
[----:B------:R-:W3:Y:S02]  /*99f0*/  @!P0 SYNCS.PHASECHK.TRANS64 P0, [R0+URZ+0x80], R9 ;  /* 0x00008009000085a7 */ /* 0x000ee400080010ff */
[----:B---3--:R-:W-:Y:S05]  /*9a00*/  @!P0 BRA `(.L_x_187) ;  /* 0xfffffffc00f08947 */ /* 0x008fea000383ffff */
[----:B------:R-:W-:Y:S05]  /*9a10*/  BRA `(.L_x_188) ;  /* 0xffffffb400d47947 */ /* 0x000fea000383ffff */
.L_x_95:
[----:B------:R-:W-:Y:S07]  /*9a20*/  MOV R0, UR21 ;  /* 0x0000001500007c02 */ /* 0x000fee0008000f00 */
.L_x_189:
[----:B-1----:R1:W3:Y:S02]  /*9a30*/  SYNCS.PHASECHK.TRANS64.TRYWAIT P0, [R0+URZ+0x88], R9 ;  /* 0x00008809000075a7 */ /* 0x0022e400080011ff */
[----:B---3--:R-:W-:Y:S05]  /*9a40*/  @!P0 NANOSLEEP.SYNCS 0x989680 ;  /* 0x009896800000895d */ /* 0x008fea0003900000 */
[----:B------:R-:W3:Y:S02]  /*9a50*/  @!P0 SYNCS.PHASECHK.TRANS64 P0, [R0+URZ+0x88], R9 ;  /* 0x00008809000085a7 */ /* 0x000ee400080010ff */
[----:B---3--:R-:W-:Y:S05]  /*9a60*/  @!P0 BRA `(.L_x_189) ;  /* 0xfffffffc00f08947 */ /* 0x008fea000383ffff */
[----:B------:R-:W-:Y:S05]  /*9a70*/  BRA `(.L_x_190) ;  /* 0xffffffb800307947 */ /* 0x000fea000383ffff */
.L_x_96:
[----:B------:R-:W-:Y:S07]  /*9a80*/  MOV R0, UR21 ;  /* 0x0000001500007c02 */ /* 0x000fee0008000f00 */
.L_x_191:
[----:B-1----:R1:W3:Y:S02]  /*9a90*/  SYNCS.PHASECHK.TRANS64.TRYWAIT P0, [R0+URZ+0x90], R9 ;  /* 0x00009009000075a7 */ /* 0x0022e400080011ff */
[----:B---3--:R-:W-:Y:S05]  /*9aa0*/  @!P0 NANOSLEEP.SYNCS 0x989680 ;  /* 0x009896800000895d */ /* 0x008fea0003900000 */
[----:B------:R-:W3:Y:S02]  /*9ab0*/  @!P0 SYNCS.PHASECHK.TRANS64 P0, [R0+URZ+0x90], R9 ;  /* 0x00009009000085a7 */ /* 0x000ee400080010ff */
[----:B---3--:R-:W-:Y:S05]  /*9ac0*/  @!P0 BRA `(.L_x_191) ;  /* 0xfffffffc00f08947 */ /* 0x008fea000383ffff */
[----:B------:R-:W-:Y:S05]  /*9ad0*/  BRA `(.L_x_192) ;  /* 0xffffffb8008c7947 */ /* 0x000fea000383ffff */
.L_x_97:
[----:B------:R-:W-:Y:S07]  /*9ae0*/  MOV R0, UR21 ;  /* 0x0000001500007c02 */ /* 0x000fee0008000f00 */
.L_x_193:
[----:B-1----:R1:W3:Y:S02]  /*9af0*/  SYNCS.PHASECHK.TRANS64.TRYWAIT P0, [R0+URZ+0x98], R9 ;  /* 0x00009809000075a7 */ /* 0x0022e400080011ff */
[----:B---3--:R-:W-:Y:S05]  /*9b00*/  @!P0 NANOSLEEP.SYNCS 0x989680 ;  /* 0x009896800000895d */ /* 0x008fea0003900000 */
[----:B------:R-:W3:Y:S02]  /*9b10*/  @!P0 SYNCS.PHASECHK.TRANS64 P0, [R0+URZ+0x98], R9 ;  /* 0x00009809000085a7 */ /* 0x000ee400080010ff */
[----:B---3--:R-:W-:Y:S05]  /*9b20*/  @!P0 BRA `(.L_x_193) ;  /* 0xfffffffc00f08947 */ /* 0x008fea000383ffff */
[----:B------:R-:W-:Y:S05]  /*9b30*/  BRA `(.L_x_194) ;  /* 0xffffffb800e87947 */ /* 0x000fea000383ffff */
.L_x_99:
[----:B------:R-:W-:-:S07]  /*9b40*/  MOV R0, UR21 ;  /* 0x0000001500007c02 */ /* 0x000fce0008000f00 */
.L_x_195:
[----:B-1----:R1:W4:Y:S02]  /*9b50*/  SYNCS.PHASECHK.TRANS64.TRYWAIT P0, [R0+URZ+0x80], R2 ;  /* 0x00008002000075a7 */ /* 0x00232400080011ff */
[----:B----4-:R-:W-:Y:S05]  /*9b60*/  @!P0 NANOSLEEP.SYNCS 0x989680 ;  /* 0x009896800000895d */ /* 0x010fea0003900000 */
[----:B------:R-:W4:Y:S02]  /*9b70*/  @!P0 SYNCS.PHASECHK.TRANS64 P0, [R0+URZ+0x80], R2 ;  /* 0x00008002000085a7 */ /* 0x000f2400080010ff */
[----:B----4-:R-:W-:Y:S05]  /*9b80*/  @!P0 BRA `(.L_x_195) ;  /* 0xfffffffc00f08947 */ /* 0x010fea000383ffff */
[----:B------:R-:W-:Y:S05]  /*9b90*/  BRA `(.L_x_196) ;  /* 0xffffffbc00747947 */ /* 0x000fea000383ffff */
.L_x_100:
[----:B-1----:R-:W-:-:S07]  /*9ba0*/  MOV R0, UR21 ;  /* 0x0000001500007c02 */ /* 0x002fce0008000f00 */
.L_x_197:
[----:B-1----:R1:W4:Y:S02]  /*9bb0*/  SYNCS.PHASECHK.TRANS64.TRYWAIT P0, [R0+URZ+0x88], R2 ;  /* 0x00008802000075a7 */ /* 0x00232400080011ff */
[----:B----4-:R-:W-:Y:S05]  /*9bc0*/  @!P0 NANOSLEEP.SYNCS 0x989680 ;  /* 0x009896800000895d */ /* 0x010fea0003900000 */
[----:B------:R-:W4:Y:S02]  /*9bd0*/  @!P0 SYNCS.PHASECHK.TRANS64 P0, [R0+URZ+0x88], R2 ;  /* 0x00008802000085a7 */ /* 0x000f2400080010ff */
[----:B----4-:R-:W-:Y:S05]  /*9be0*/  @!P0 BRA `(.L_x_197) ;  /* 0xfffffffc00f08947 */ /* 0x010fea000383ffff */
[----:B------:R-:W-:Y:S05]  /*9bf0*/  BRA `(.L_x_198) ;  /* 0xffffffbc00647947 */ /* 0x000fea000383ffff */
.L_x_101:
[----:B-1----:R-:W-:-:S07]  /*9c00*/  MOV R0, UR21 ;  /* 0x0000001500007c02 */ /* 0x002fce0008000f00 */
.L_x_199:
[----:B-1----:R1:W4:Y:S02]  /*9c10*/  SYNCS.PHASECHK.TRANS64.TRYWAIT P0, [R0+URZ+0x90], R2 ;  /* 0x00009002000075a7 */ /* 0x00232400080011ff */
[----:B----4-:R-:W-:Y:S05]  /*9c20*/  @!P0 NANOSLEEP.SYNCS 0x989680 ;  /* 0x009896800000895d */ /* 0x010fea0003900000 */
[----:B------:R-:W4:Y:S02]  /*9c30*/  @!P0 SYNCS.PHASECHK.TRANS64 P0, [R0+URZ+0x90], R2 ;  /* 0x00009002000085a7 */ /* 0x000f2400080010ff */
[----:B----4-:R-:W-:Y:S05]  /*9c40*/  @!P0 BRA `(.L_x_199) ;  /* 0xfffffffc00f08947 */ /* 0x010fea000383ffff */
[----:B------:R-:W-:Y:S05]  /*9c50*/  BRA `(.L_x_200) ;  /* 0xffffffbc00547947 */ /* 0x000fea000383ffff */
.L_x_103:
[----:B--2---:R2:W3:Y:S02]  /*9c60*/  SYNCS.PHASECHK.TRANS64.TRYWAIT P0, [R3+URZ+0xb0], R0 ;  /* 0x0000b000030075a7 */ /* 0x0044e400080011ff */
[----:B---3--:R-:W-:Y:S05]  /*9c70*/  @!P0 NANOSLEEP.SYNCS 0x989680 ;  /* 0x009896800000895d */ /* 0x008fea0003900000 */
[----:B------:R-:W3:Y:S02]  /*9c80*/  @!P0 SYNCS.PHASECHK.TRANS64 P0, [R3+URZ+0xb0], R0 ;  /* 0x0000b000030085a7 */ /* 0x000ee400080010ff */
[----:B---3--:R-:W-:Y:S05]  /*9c90*/  @!P0 BRA `(.L_x_103) ;  /* 0xfffffffc00f08947 */ /* 0x008fea000383ffff */
[----:B------:R-:W-:Y:S05]  /*9ca0*/  BRA `(.L_x_201) ;  /* 0xffffffc000187947 */ /* 0x000fea000383ffff */
.L_x_114:
[----:B-1----:R-:W-:Y:S04]  /*9cb0*/  MOV R2, UR43 ;  /* 0x0000002b00027c02 */ /* 0x002fe80008000f00 */
[----:B------:R1:W2:Y:S03]  /*9cc0*/  SYNCS.PHASECHK.TRANS64.TRYWAIT P0, [R2+URZ+0x60], R3 ;  /* 0x00006003020075a7 */ /* 0x0002a600080011ff */
[----:B--2---:R-:W-:Y:S05]  /*9cd0*/  @!P0 NANOSLEEP.SYNCS 0x989680 ;  /* 0x009896800000895d */ /* 0x004fea0003900000 */
[----:B------:R-:W2:Y:S02]  /*9ce0*/  @!P0 SYNCS.PHASECHK.TRANS64 P0, [R2+URZ+0x60], R3 ;  /* 0x00006003020085a7 */ /* 0x000ea400080010ff */
[----:B--2---:R-:W-:Y:S05]  /*9cf0*/  @!P0 BRA `(.L_x_114) ;  /* 0xfffffffc00ec8947 */ /* 0x004fea000383ffff */
[----:B------:R-:W-:Y:S05]  /*9d00*/  BRA `(.L_x_113) ;  /* 0xffffffcc00687947 */ /* 0x000fea000383ffff */
.L_x_116:
[----:B-1----:R1:W3:Y:S02]  /*9d10*/  SYNCS.PHASECHK.TRANS64.TRYWAIT P1, [R54+URZ+0xd0], R0 ;  /* 0x0000d000360075a7 */ /* 0x0022e400080211ff */
[----:B---3--:R-:W-:Y:S05]  /*9d20*/  @!P1 NANOSLEEP.SYNCS 0x989680 ;  /* 0x009896800000995d */ /* 0x008fea0003900000 */
[----:B------:R-:W3:Y:S02]  /*9d30*/  @!P1 SYNCS.PHASECHK.TRANS64 P1, [R54+URZ+0xd0], R0 ;  /* 0x0000d000360095a7 */ /* 0x000ee400080210ff */
[----:B---3--:R-:W-:Y:S05]  /*9d40*/  @!P1 BRA `(.L_x_116) ;  /* 0xfffffffc00f09947 */ /* 0x008fea000383ffff */
[----:B------:R-:W-:Y:S05]  /*9d50*/  BRA `(.L_x_115) ;  /* 0xffffffcc00887947 */ /* 0x000fea000383ffff */
.L_x_125:
[----:B--2---:R2:W3:Y:S02]  /*9d60*/  SYNCS.PHASECHK.TRANS64.TRYWAIT P0, [R2+URZ+0x60], R0 ;  /* 0x00006000020075a7 */ /* 0x0044e400080011ff */
[----:B---3--:R-:W-:Y:S05]  /*9d70*/  @!P0 NANOSLEEP.SYNCS 0x989680 ;  /* 0x009896800000895d */ /* 0x008fea0003900000 */
[----:B------:R-:W3:Y:S02]  /*9d80*/  @!P0 SYNCS.PHASECHK.TRANS64 P0, [R2+URZ+0x60], R0 ;  /* 0x00006000020085a7 */ /* 0x000ee400080010ff */
[----:B---3--:R-:W-:Y:S05]  /*9d90*/  @!P0 BRA `(.L_x_125) ;  /* 0xfffffffc00f08947 */ /* 0x008fea000383ffff */
[----:B------:R-:W-:Y:S05]  /*9da0*/  BRA `(.L_x_124) ;  /* 0xffffffd400987947 */ /* 0x000fea000383ffff */
.L_x_133:
[----:B--2---:R2:W3:Y:S02]  /*9db0*/  SYNCS.PHASECHK.TRANS64.TRYWAIT P0, [R2+URZ+0x60], R4 ;  /* 0x00006004020075a7 */ /* 0x0044e400080011ff */
[----:B---3--:R-:W-:Y:S05]  /*9dc0*/  @!P0 NANOSLEEP.SYNCS 0x989680 ;  /* 0x009896800000895d */ /* 0x008fea0003900000 */
[----:B------:R-:W3:Y:S02]  /*9dd0*/  @!P0 SYNCS.PHASECHK.TRANS64 P0, [R2+URZ+0x60], R4 ;  /* 0x00006004020085a7 */ /* 0x000ee400080010ff */
[----:B---3--:R-:W-:Y:S05]  /*9de0*/  @!P0 BRA `(.L_x_133) ;  /* 0xfffffffc00f08947 */ /* 0x008fea000383ffff */
[----:B------:R-:W-:Y:S05]  /*9df0*/  BRA `(.L_x_132) ;  /* 0xffffffdc00b87947 */ /* 0x000fea000383ffff */
.L_x_141:
[----:B--2---:R2:W3:Y:S02]  /*9e00*/  SYNCS.PHASECHK.TRANS64.TRYWAIT P0, [R3+URZ+0x60], R0 ;  /* 0x00006000030075a7 */ /* 0x0044e400080011ff */
[----:B---3--:R-:W-:Y:S05]  /*9e10*/  @!P0 NANOSLEEP.SYNCS 0x989680 ;  /* 0x009896800000895d */ /* 0x008fea0003900000 */
[----:B------:R-:W3:Y:S02]  /*9e20*/  @!P0 SYNCS.PHASECHK.TRANS64 P0, [R3+URZ+0x60], R0 ;  /* 0x00006000030085a7 */ /* 0x000ee400080010ff */
[----:B---3--:R-:W-:Y:S05]  /*9e30*/  @!P0 BRA `(.L_x_141) ;  /* 0xfffffffc00f08947 */ /* 0x008fea000383ffff */
[----:B------:R-:W-:Y:S05]  /*9e40*/  BRA `(.L_x_140) ;  /* 0xffffffe400d87947 */ /* 0x000fea000383ffff */
        .weak           $__internal_0_$__cuda_sm10x_tcgen05_guardrail_trap_col_being_dealloced_not_returned_by_alloc
        .type           $__internal_0_$__cuda_sm10x_tcgen05_guardrail_trap_col_being_dealloced_not_returned_by_alloc,@function
        .size           $__internal_0_$__cuda_sm10x_tcgen05_guardrail_trap_col_being_dealloced_not_returned_by_alloc,($__internal_1_$__cuda_sm10x_tcgen05_guardrail_trap_phase_invalid_during_alloc - $__internal_0_$__cuda_sm10x_tcgen05_guardrail_trap_col_being_dealloced_not_returned_by_alloc)
$__internal_0_$__cuda_sm10x_tcgen05_guardrail_trap_col_being_dealloced_not_returned_by_alloc:
[----:B------:R-:W-:Y:S05]  /*9e50*/  BPT.TRAP 0x1 ;  /* 0x000000040000795c */ /* 0x000fea0000300000 */
[----:B------:R-:W-:-:S04]  /*9e60*/  HFMA2 R3, -RZ, RZ, 0, 0 ;  /* 0x00000000ff037431 */ /* 0x000fc800000001ff */
[----:B------:R-:W-:Y:S05]  /*9e70*/  RET.REL.NODEC R2 `(_ZN7cutlass13device_kernelINS_4gemm6kernel13GemmUniversalIN4cute5tupleIJiiiiEEENS1_10collective13CollectiveMmaINS1_35MainloopSm100TmaUmmaWarpSpecializedILi6ELi2ELi4ENS5_IJNS4_1CILi4EEENSA_ILi2EEENSA_ILi1EEEEEEEENS5_IJNSA_ILi128EEESG_NSA_ILi64EEEEEENS_6half_tENS5_IJlSD_lEEESJ_NS5_IJSD_llEEENS4_8TiledMMAINS4_8MMA_AtomIJNS4_26SM100_MMA_F16BF16_2x1SM_SSISJ_SJ_fLi128ELi128ELNS4_4UMMA5MajorE0ELSQ_1ELNSP_7ScaleInE0ELSR_0EEEEEENS4_6LayoutINS5_IJSD_SD_SD_EEENS5_IJNSA_ILi0EEESW_SW_EEEEENS5_IJNS4_10UnderscoreESZ_SZ_EEEEENS4_28SM100_TMA_2SM_LOAD_MULTICASTENS4_14ComposedLayoutINS4_7SwizzleILi3ELi4ELi3EEENS4_18smem_ptr_flag_bitsILi16EEENSU_INS5_IJNSA_ILi8EEESH_EEENS5_IJSH_SD_EEEEEEEvNS4_8identityES12_NS13_IS15_S17_NSU_INS5_IJSH_S18_EEENS5_IJSD_SH_EEEEEEEvS1D_EENS_8epilogue10collective18CollectiveEpilogueINS1J_23Sm100TmaWarpSpecializedILi4ELi2ELi16ELb1ELb0EEEJNS5_IJSH_SG_SH_EEENS5_IJNSU_ISH_SD_EENSU_INS5_IJNSA_ILi16EEESC_EEES1F_EEEEESJ_SK_SJ_SK_NS1J_6fusion15FusionCallbacksIS1N_NS1U_17LinearCombinationISJ_fSJ_fLNS_15FloatRoundStyleE2EEES1O_S1T_JEEENS4_5SM1004TMEM4LOAD26SM100_TMEM_LOAD_32dp32b16xENS4_13SM90_TMA_LOADENS13_INS14_ILi1ELi4ELi3EEES17_NSU_INS5_IJS18_S1Q_EEENS5_IJS1Q_SD_EEEEEEENS4_39AutoVectorizingCopyWithAssumedAlignmentILi128EEENS4_14SM90_TMA_STOREES29_S2B_S2B_EEEvvEEEEvNT_6ParamsE) ;  /* 0xffffff6002607950 */ /* 0x000fea0003c3ffff */
        .weak           $__internal_1_$__cuda_sm10x_tcgen05_guardrail_trap_phase_invalid_during_alloc
        .type           $__internal_1_$__cuda_sm10x_tcgen05_guardrail_trap_phase_invalid_during_alloc,@function
        .size           $__internal_1_$__cuda_sm10x_tcgen05_guardrail_trap_phase_invalid_during_alloc,($__internal_2_$__cuda_sm10x_tcgen05_guardrail_trap_unallocated_columns_being_dealloced - $__internal_1_$__cuda_sm10x_tcgen05_guardrail_trap_phase_invalid_during_alloc)
$__internal_1_$__cuda_sm10x_tcgen05_guardrail_trap_phase_invalid_during_alloc:
[----:B------:R-:W-:Y:S05]  /*9e80*/  BPT.TRAP 0x1 ;  /* 0x000000040000795c */ /* 0x000fea0000300000 */
[----:B------:R-:W-:-:S04]  /*9e90*/  MOV R5, 0x0 ;  /* 0x0000000000057802 */ /* 0x000fc80000000f00 */
[----:B------:R-:W-:Y:S05]  /*9ea0*/  RET.REL.NODEC R4 `(_ZN7cutlass13device_kernelINS_4gemm6kernel13GemmUniversalIN4cute5tupleIJiiiiEEENS1_10collective13CollectiveMmaINS1_35MainloopSm100TmaUmmaWarpSpecializedILi6ELi2ELi4ENS5_IJNS4_1CILi4EEENSA_ILi2EEENSA_ILi1EEEEEEEENS5_IJNSA_ILi128EEESG_NSA_ILi64EEEEEENS_6half_tENS5_IJlSD_lEEESJ_NS5_IJSD_llEEENS4_8TiledMMAINS4_8MMA_AtomIJNS4_26SM100_MMA_F16BF16_2x1SM_SSISJ_SJ_fLi128ELi128ELNS4_4UMMA5MajorE0ELSQ_1ELNSP_7ScaleInE0ELSR_0EEEEEENS4_6LayoutINS5_IJSD_SD_SD_EEENS5_IJNSA_ILi0EEESW_SW_EEEEENS5_IJNS4_10UnderscoreESZ_SZ_EEEEENS4_28SM100_TMA_2SM_LOAD_MULTICASTENS4_14ComposedLayoutINS4_7SwizzleILi3ELi4ELi3EEENS4_18smem_ptr_flag_bitsILi16EEENSU_INS5_IJNSA_ILi8EEESH_EEENS5_IJSH_SD_EEEEEEEvNS4_8identityES12_NS13_IS15_S17_NSU_INS5_IJSH_S18_EEENS5_IJSD_SH_EEEEEEEvS1D_EENS_8epilogue10collective18CollectiveEpilogueINS1J_23Sm100TmaWarpSpecializedILi4ELi2ELi16ELb1ELb0EEEJNS5_IJSH_SG_SH_EEENS5_IJNSU_ISH_SD_EENSU_INS5_IJNSA_ILi16EEESC_EEES1F_EEEEESJ_SK_SJ_SK_NS1J_6fusion15FusionCallbacksIS1N_NS1U_17LinearCombinationISJ_fSJ_fLNS_15FloatRoundStyleE2EEES1O_S1T_JEEENS4_5SM1004TMEM4LOAD26SM100_TMEM_LOAD_32dp32b16xENS4_13SM90_TMA_LOADENS13_INS14_ILi1ELi4ELi3EEES17_NSU_INS5_IJS18_S1Q_EEENS5_IJS1Q_SD_EEEEEEENS4_39AutoVectorizingCopyWithAssumedAlignmentILi128EEENS4_14SM90_TMA_STOREES29_S2B_S2B_EEEvvEEEEvNT_6ParamsE) ;  /* 0xffffff6004547950 */ /* 0x000fea0003c3ffff */
        .weak           $__internal_2_$__cuda_sm10x_tcgen05_guardrail_trap_unallocated_columns_being_dealloced
        .type           $__internal_2_$__cuda_sm10x_tcgen05_guardrail_trap_unallocated_columns_being_dealloced,@function
        .size           $__internal_2_$__cuda_sm10x_tcgen05_guardrail_trap_unallocated_columns_being_dealloced,(.L_x_203 - $__internal_2_$__cuda_sm10x_tcgen05_guardrail_trap_unallocated_columns_being_dealloced)
$__internal_2_$__cuda_sm10x_tcgen05_guardrail_trap_unallocated_columns_being_dealloced:
[----:B------:R-:W-:Y:S05]  /*9eb0*/  BPT.TRAP 0x1 ;  /* 0x000000040000795c */ /* 0x000fea0000300000 */
[----:B------:R-:W-:-:S04]  /*9ec0*/  HFMA2 R3, -RZ, RZ, 0, 0 ;  /* 0x00000000ff037431 */ /* 0x000fc800000001ff */
[----:B------:R-:W-:Y:S05]  /*9ed0*/  RET.REL.NODEC R2 `(_ZN7cutlass13device_kernelINS_4gemm6kernel13GemmUniversalIN4cute5tupleIJiiiiEEENS1_10collective13CollectiveMmaINS1_35MainloopSm100TmaUmmaWarpSpecializedILi6ELi2ELi4ENS5_IJNS4_1CILi4EEENSA_ILi2EEENSA_ILi1EEEEEEEENS5_IJNSA_ILi128EEESG_NSA_ILi64EEEEEENS_6half_tENS5_IJlSD_lEEESJ_NS5_IJSD_llEEENS4_8TiledMMAINS4_8MMA_AtomIJNS4_26SM100_MMA_F16BF16_2x1SM_SSISJ_SJ_fLi128ELi128ELNS4_4UMMA5MajorE0ELSQ_1ELNSP_7ScaleInE0ELSR_0EEEEEENS4_6LayoutINS5_IJSD_SD_SD_EEENS5_IJNSA_ILi0EEESW_SW_EEEEENS5_IJNS4_10UnderscoreESZ_SZ_EEEEENS4_28SM100_TMA_2SM_LOAD_MULTICASTENS4_14ComposedLayoutINS4_7SwizzleILi3ELi4ELi3EEENS4_18smem_ptr_flag_bitsILi16EEENSU_INS5_IJNSA_ILi8EEESH_EEENS5_IJSH_SD_EEEEEEEvNS4_8identityES12_NS13_IS15_S17_NSU_INS5_IJSH_S18_EEENS5_IJSD_SH_EEEEEEEvS1D_EENS_8epilogue10collective18CollectiveEpilogueINS1J_23Sm100TmaWarpSpecializedILi4ELi2ELi16ELb1ELb0EEEJNS5_IJSH_SG_SH_EEENS5_IJNSU_ISH_SD_EENSU_INS5_IJNSA_ILi16EEESC_EEES1F_EEEEESJ_SK_SJ_SK_NS1J_6fusion15FusionCallbacksIS1N_NS1U_17LinearCombinationISJ_fSJ_fLNS_15FloatRoundStyleE2EEES1O_S1T_JEEENS4_5SM1004TMEM4LOAD26SM100_TMEM_LOAD_32dp32b16xENS4_13SM90_TMA_LOADENS13_INS14_ILi1ELi4ELi3EEES17_NSU_INS5_IJS18_S1Q_EEENS5_IJS1Q_SD_EEEEEEENS4_39AutoVectorizingCopyWithAssumedAlignmentILi128EEENS4_14SM90_TMA_STOREES29_S2B_S2B_EEEvvEEEEvNT_6ParamsE) ;  /* 0xffffff6002487950 */ /* 0x000fea0003c3ffff */
.L_x_202:
[----:B------:R-:W-:-:S00]  /*9ee0*/  BRA `(.L_x_202) ;  /* 0xfffffffc00fc7947 */ /* 0x000fc0000383ffff */
[----:B------:R-:W-:-:S00]  /*9ef0*/  NOP ;  /* 0x0000000000007918 */ /* 0x000fc00000000000 */
        /* <DEDUP_REMOVED lines=8> */
.L_x_203:


//--------------------- .nv.global.init           --------------------------
	.section	.nv.global.init,"aw",@progbits
.nv.global.init:
	.type		$str$27,@object
	.size		$str$27,($str$28 - $str$27)
$str$27:
        /*0000*/ 	.byte	0x28, 0x61, 0x64, 0x64, 0x72, 0x65, 0x73, 0x73, 0x20, 0x26, 0x20, 0x6d, 0x61, 0x73, 0x6b, 0x29
        /*0010*/ 	.byte	0x20, 0x3d, 0x3d, 0x20, 0x30, 0x00
	.type		$str$28,@object
	.size		$str$28,($str$26 - $str$28)
$str$28:
        /*0016*/ 	.byte	0x2f, 0x74, 0x6d, 0x70, 0x2f, 0x63, 0x75, 0x74, 0x6c, 0x61, 0x73, 0x73, 0x5f, 0x73, 0x77, 0x65
        /*0026*/ 	.byte	0x65, 0x70, 0x5f, 0x73, 0x72, 0x63, 0x2f, 0x69, 0x6e, 0x63, 0x6c, 0x75, 0x64, 0x65, 0x2f, 0x63
        /*0036*/ 	.byte	0x75, 0x74, 0x65, 0x2f, 0x70, 0x6f, 0x69, 0x6e, 0x74, 0x65, 0x72, 0x5f, 0x66, 0x6c, 0x61, 0x67
        /*0046*/ 	.byte	0x67, 0x65, 0x64, 0x2e, 0x68, 0x70, 0x70, 0x00
	.type		$str$26,@object
	.size		$str$26,($str$25 - $str$26)
$str$26:
        /*004e*/ 	.byte	0x2f, 0x74, 0x6d, 0x70, 0x2f, 0x63, 0x75, 0x74, 0x6c, 0x61, 0x73, 0x73, 0x5f, 0x73, 0x77, 0x65
        /*005e*/ 	.byte	0x65, 0x70, 0x5f, 0x73, 0x72, 0x63, 0x2f, 0x69, 0x6e, 0x63, 0x6c, 0x75, 0x64, 0x65, 0x2f, 0x63
        /*006e*/ 	.byte	0x75, 0x74, 0x65, 0x2f, 0x61, 0x74, 0x6f, 0x6d, 0x2f, 0x63, 0x6f, 0x70, 0x79, 0x5f, 0x74, 0x72
        /*007e*/ 	.byte	0x61, 0x69, 0x74, 0x73, 0x5f, 0x73, 0x6d, 0x31, 0x30, 0x30, 0x2e, 0x68, 0x70, 0x70, 0x00
	.type		$str$25,@object
	.size		$str$25,(__unnamed_1 - $str$25)
$str$25:
        /*008d*/ 	.byte	0x28, 0x28, 0x75, 0x69, 0x6e, 0x74, 0x33, 0x32, 0x5f, 0x74, 0x28, 0x74, 0x68, 0x72, 0x65, 0x61
        /*009d*/ 	.byte	0x64, 0x49, 0x64, 0x78, 0x2e, 0x78, 0x29, 0x20, 0x2f, 0x20, 0x33, 0x32, 0x29, 0x20, 0x25, 0x20
        /*00ad*/ 	.byte	0x34, 0x29, 0x20, 0x3d, 0x3d, 0x20, 0x28, 0x28, 0x28, 0x74, 0x6d, 0x65, 0x6d, 0x5f, 0x61, 0x64
        /*00bd*/ 	.byte	0x64, 0x72, 0x20, 0x3e, 0x3e, 0x20, 0x31, 0x36, 0x29, 0x20, 0x2f, 0x20, 0x33, 0x32, 0x29, 0x20
        /*00cd*/ 	.byte	0x25, 0x20, 0x34, 0x29, 0x00
	.type		__unnamed_1,@object
	.size		__unnamed_1,(__unnamed_2 - __unnamed_1)
__unnamed_1:
        /*00d2*/ 	.byte	0x61, 0x75, 0x74, 0x6f, 0x20, 0x63, 0x75, 0x74, 0x65, 0x3a, 0x3a, 0x61, 0x73, 0x5f, 0x70, 0x6f
        /* <DEDUP_REMOVED lines=24> */
        /*0262*/ 	.byte	0x34, 0x38, 0x3e, 0x3e, 0x3e, 0x3e, 0x5d, 0x00
	.type		__unnamed_2,@object
	.size		__unnamed_2,(.L_2 - __unnamed_2)
__unnamed_2:
        /* <DEDUP_REMOVED lines=40> */
        /*04ea*/ 	.byte	0x3a, 0x3a, 0x43, 0x3c, 0x30, 0x3e, 0x3e, 0x3e, 0x3e, 0x5d, 0x00
.L_2:


//--------------------- .nv.shared._ZN7cutlass13device_kernelINS_4gemm6kernel13GemmUniversalIN4cute5tupleIJiiiiEEENS1_10collective13CollectiveMmaINS1_35MainloopSm100TmaUmmaWarpSpecializedILi6ELi2ELi4ENS5_IJNS4_1CILi4EEENSA_ILi2EEENSA_ILi1EEEEEEEENS5_IJNSA_ILi128EEESG_NSA_ILi64EEEEEENS_6half_tENS5_IJlSD_lEEESJ_NS5_IJSD_llEEENS4_8TiledMMAINS4_8MMA_AtomIJNS4_26SM100_MMA_F16BF16_2x1SM_SSISJ_SJ_fLi128ELi128ELNS4_4UMMA5MajorE0ELSQ_1ELNSP_7ScaleInE0ELSR_0EEEEEENS4_6LayoutINS5_IJSD_SD_SD_EEENS5_IJNSA_ILi0EEESW_SW_EEEEENS5_IJNS4_10UnderscoreESZ_SZ_EEEEENS4_28SM100_TMA_2SM_LOAD_MULTICASTENS4_14ComposedLayoutINS4_7SwizzleILi3ELi4ELi3EEENS4_18smem_ptr_flag_bitsILi16EEENSU_INS5_IJNSA_ILi8EEESH_EEENS5_IJSH_SD_EEEEEEEvNS4_8identityES12_NS13_IS15_S17_NSU_INS5_IJSH_S18_EEENS5_IJSD_SH_EEEEEEEvS1D_EENS_8epilogue10collective18CollectiveEpilogueINS1J_23Sm100TmaWarpSpecializedILi4ELi2ELi16ELb1ELb0EEEJNS5_IJSH_SG_SH_EEENS5_IJNSU_ISH_SD_EENSU_INS5_IJNSA_ILi16EEESC_EEES1F_EEEEESJ_SK_SJ_SK_NS1J_6fusion15FusionCallbacksIS1N_NS1U_17LinearCombinationISJ_fSJ_fLNS_15FloatRoundStyleE2EEES1O_S1T_JEEENS4_5SM1004TMEM4LOAD26SM100_TMEM_LOAD_32dp32b16xENS4_13SM90_TMA_LOADENS13_INS14_ILi1ELi4ELi3EEES17_NSU_INS5_IJS18_S1Q_EEENS5_IJS1Q_SD_EEEEEEENS4_39AutoVectorizingCopyWithAssumedAlignmentILi128EEENS4_14SM90_TMA_STOREES29_S2B_S2B_EEEvvEEEEvNT_6ParamsE --------------------------
	.section	.nv.shared._ZN7cutlass13device_kernelINS_4gemm6kernel13GemmUniversalIN4cute5tupleIJiiiiEEENS1_10collective13CollectiveMmaINS1_35MainloopSm100TmaUmmaWarpSpecializedILi6ELi2ELi4ENS5_IJNS4_1CILi4EEENSA_ILi2EEENSA_ILi1EEEEEEEENS5_IJNSA_ILi128EEESG_NSA_ILi64EEEEEENS_6half_tENS5_IJlSD_lEEESJ_NS5_IJSD_llEEENS4_8TiledMMAINS4_8MMA_AtomIJNS4_26SM100_MMA_F16BF16_2x1SM_SSISJ_SJ_fLi128ELi128ELNS4_4UMMA5MajorE0ELSQ_1ELNSP_7ScaleInE0ELSR_0EEEEEENS4_6LayoutINS5_IJSD_SD_SD_EEENS5_IJNSA_ILi0EEESW_SW_EEEEENS5_IJNS4_10UnderscoreESZ_SZ_EEEEENS4_28SM100_TMA_2SM_LOAD_MULTICASTENS4_14ComposedLayoutINS4_7SwizzleILi3ELi4ELi3EEENS4_18smem_ptr_flag_bitsILi16EEENSU_INS5_IJNSA_ILi8EEESH_EEENS5_IJSH_SD_EEEEEEEvNS4_8identityES12_NS13_IS15_S17_NSU_INS5_IJSH_S18_EEENS5_IJSD_SH_EEEEEEEvS1D_EENS_8epilogue10collective18CollectiveEpilogueINS1J_23Sm100TmaWarpSpecializedILi4ELi2ELi16ELb1ELb0EEEJNS5_IJSH_SG_SH_EEENS5_IJNSU_ISH_SD_EENSU_INS5_IJNSA_ILi16EEESC_EEES1F_EEEEESJ_SK_SJ_SK_NS1J_6fusion15FusionCallbacksIS1N_NS1U_17LinearCombinationISJ_fSJ_fLNS_15FloatRoundStyleE2EEES1O_S1T_JEEENS4_5SM1004TMEM4LOAD26SM100_TMEM_LOAD_32dp32b16xENS4_13SM90_TMA_LOADENS13_INS14_ILi1ELi4ELi3EEES17_NSU_INS5_IJS18_S1Q_EEENS5_IJS1Q_SD_EEEEEEENS4_39AutoVectorizingCopyWithAssumedAlignmentILi128EEENS4_14SM90_TMA_STOREES29_S2B_S2B_EEEvvEEEEvNT_6ParamsE,"aw",@nobits
	.sectionflags	@""
	.align	16
	.zero		1024


//--------------------- .nv.shared.reserved.0     --------------------------
	.section	.nv.shared.reserved.0,"aw",@nobits
	.weak		__nv_reservedSMEM_offset_0_alias
	.size		__nv_reservedSMEM_offset_0_alias, 0, 64
	.other		__nv_reservedSMEM_offset_0_alias,@"STO_CUDA_RESERVED_SHARED STV_DEFAULT"
__nv_reservedSMEM_offset_0_alias:
	.zero		0
.nv.shared.reserved.0:
	.zero		64
	.weak		__nv_reservedSMEM_tcgen05_partition
	.type		__nv_reservedSMEM_tcgen05_partition,@object
	.size		__nv_reservedSMEM_tcgen05_partition,(.L_0 - __nv_reservedSMEM_tcgen05_partition)
__nv_reservedSMEM_tcgen05_partition:
	.zero		32
.L_0:


//--------------------- .nv.global                --------------------------
	.section	.nv.global,"aw",@nobits
.nv.global:
	.type		_ZN40_INTERNAL_ad9ece7b_4_k_cu_a3e49ec4_362034cute1_E,@object
	.size		_ZN40_INTERNAL_ad9ece7b_4_k_cu_a3e49ec4_362034cute1_E,(_ZN40_INTERNAL_ad9ece7b_4_k_cu_a3e49ec4_362034cuda3std3__45__cpo6cbeginE - _ZN40_INTERNAL_ad9ece7b_4_k_cu_a3e49ec4_362034cute1_E)
_ZN40_INTERNAL_ad9ece7b_4_k_cu_a3e49ec4_362034cute1_E:
	.zero		1
	.type		_ZN40_INTERNAL_ad9ece7b_4_k_cu_a3e49ec4_362034cuda3std3__45__cpo6cbeginE,@object
	.size		_ZN40_INTERNAL_ad9ece7b_4_k_cu_a3e49ec4_362034cuda3std3__45__cpo6cbeginE,(_ZN40_INTERNAL_ad9ece7b_4_k_cu_a3e49ec4_362034cuda3std3__48in_placeE - _ZN40_INTERNAL_ad9ece7b_4_k_cu_a3e49ec4_362034cuda3std3__45__cpo6cbeginE)
_ZN40_INTERNAL_ad9ece7b_4_k_cu_a3e49ec4_362034cuda3std3__45__cpo6cbeginE:
	.zero		1
	.type		_ZN40_INTERNAL_ad9ece7b_4_k_cu_a3e49ec4_362034cuda3std3__48in_placeE,@object
	.size		_ZN40_INTERNAL_ad9ece7b_4_k_cu_a3e49ec4_362034cuda3std3__48in_placeE,(_ZN40_INTERNAL_ad9ece7b_4_k_cu_a3e49ec4_362034cuda3std6ranges3__45__cpo9iter_moveE - _ZN40_INTERNAL_ad9ece7b_4_k_cu_a3e49ec4_362034cuda3std3__48in_placeE)
_ZN40_INTERNAL_ad9ece7b_4_k_cu_a3e49ec4_362034cuda3std3__48in_placeE:
	.zero		1
	.type		_ZN40_INTERNAL_ad9ece7b_4_k_cu_a3e49ec4_362034cuda3std6ranges3__45__cpo9iter_moveE,@object
	.size		_ZN40_INTERNAL_ad9ece7b_4_k_cu_a3e49ec4_362034cuda3std6ranges3__45__cpo9iter_moveE,(_ZN40_INTERNAL_ad9ece7b_4_k_cu_a3e49ec4_362034cuda3std3__45__cpo5beginE - _ZN40_INTERNAL_ad9ece7b_4_k_cu_a3e49ec4_362034cuda3std6ranges3__45__cpo9iter_moveE)
_ZN40_INTERNAL_ad9ece7b_4_k_cu_a3e49ec4_362034cuda3std6ranges3__45__cpo9iter_moveE:
	.zero		1
	.type		_ZN40_INTERNAL_ad9ece7b_4_k_cu_a3e49ec4_362034cuda3std3__45__cpo5beginE,@object
	.size		_ZN40_INTERNAL_ad9ece7b_4_k_cu_a3e49ec4_362034cuda3std3__45__cpo5beginE,(_ZN40_INTERNAL_ad9ece7b_4_k_cu_a3e49ec4_362034cuda3std3__442_GLOBAL__N__ad9ece7b_4_k_cu_a3e49ec4_362036ignoreE - _ZN40_INTERNAL_ad9ece7b_4_k_cu_a3e49ec4_362034cuda3std3__45__cpo5beginE)
_ZN40_INTERNAL_ad9ece7b_4_k_cu_a3e49ec4_362034cuda3std3__45__cpo5beginE:
	.zero		1
	.type		_ZN40_INTERNAL_ad9ece7b_4_k_cu_a3e49ec4_362034cuda3std3__442_GLOBAL__N__ad9ece7b_4_k_cu_a3e49ec4_362036ignoreE,@object
	.size		_ZN40_INTERNAL_ad9ece7b_4_k_cu_a3e49ec4_362034cuda3std3__442_GLOBAL__N__ad9ece7b_4_k_cu_a3e49ec4_362036ignoreE,(_ZN40_INTERNAL_ad9ece7b_4_k_cu_a3e49ec4_362034cute7productE - _ZN40_INTERNAL_ad9ece7b_4_k_cu_a3e49ec4_362034cuda3std3__442_GLOBAL__N__ad9ece7b_4_k_cu_a3e49ec4_362036ignoreE)
_ZN40_INTERNAL_ad9ece7b_4_k_cu_a3e49ec4_362034cuda3std3__442_GLOBAL__N__ad9ece7b_4_k_cu_a3e49ec4_362036ignoreE:
	.zero		1
	.type		_ZN40_INTERNAL_ad9ece7b_4_k_cu_a3e49ec4_362034cute7productE,@object
	.size		_ZN40_INTERNAL_ad9ece7b_4_k_cu_a3e49ec4_362034cute7productE,(_ZN40_INTERNAL_ad9ece7b_4_k_cu_a3e49ec4_362034cuda3std3__45__cpo3endE - _ZN40_INTERNAL_ad9ece7b_4_k_cu_a3e49ec4_362034cute7productE)
_ZN40_INTERNAL_ad9ece7b_4_k_cu_a3e49ec4_362034cute7productE:
	.zero		1
	.type		_ZN40_INTERNAL_ad9ece7b_4_k_cu_a3e49ec4_362034cuda3std3__45__cpo3endE,@object
	.size		_ZN40_INTERNAL_ad9ece7b_4_k_cu_a3e49ec4_362034cuda3std3__45__cpo3endE,(_ZN40_INTERNAL_ad9ece7b_4_k_cu_a3e49ec4_362034cuda3std3__419piecewise_constructE - _ZN40_INTERNAL_ad9ece7b_4_k_cu_a3e49ec4_362034cuda3std3__45__cpo3endE)
_ZN40_INTERNAL_ad9ece7b_4_k_cu_a3e49ec4_362034cuda3std3__45__cpo3endE:
	.zero		1
	.type		_ZN40_INTERNAL_ad9ece7b_4_k_cu_a3e49ec4_362034cuda3std3__419piecewise_constructE,@object
	.size		_ZN40_INTERNAL_ad9ece7b_4_k_cu_a3e49ec4_362034cuda3std3__419piecewise_constructE,(_ZN40_INTERNAL_ad9ece7b_4_k_cu_a3e49ec4_362034cuda3std3__45__cpo4cendE - _ZN40_INTERNAL_ad9ece7b_4_k_cu_a3e49ec4_362034cuda3std3__419piecewise_constructE)
_ZN40_INTERNAL_ad9ece7b_4_k_cu_a3e49ec4_362034cuda3std3__419piecewise_constructE:
	.zero		1
	.type		_ZN40_INTERNAL_ad9ece7b_4_k_cu_a3e49ec4_362034cuda3std3__45__cpo4cendE,@object
	.size		_ZN40_INTERNAL_ad9ece7b_4_k_cu_a3e49ec4_362034cuda3std3__45__cpo4cendE,(_ZN40_INTERNAL_ad9ece7b_4_k_cu_a3e49ec4_362034cuda3std6ranges3__45__cpo4swapE - _ZN40_INTERNAL_ad9ece7b_4_k_cu_a3e49ec4_362034cuda3std3__45__cpo4cendE)
_ZN40_INTERNAL_ad9ece7b_4_k_cu_a3e49ec4_362034cuda3std3__45__cpo4cendE:
	.zero		1
	.type		_ZN40_INTERNAL_ad9ece7b_4_k_cu_a3e49ec4_362034cuda3std6ranges3__45__cpo4swapE,@object
	.size		_ZN40_INTERNAL_ad9ece7b_4_k_cu_a3e49ec4_362034cuda3std6ranges3__45__cpo4swapE,(.L_10 - _ZN40_INTERNAL_ad9ece7b_4_k_cu_a3e49ec4_362034cuda3std6ranges3__45__cpo4swapE)
_ZN40_INTERNAL_ad9ece7b_4_k_cu_a3e49ec4_362034cuda3std6ranges3__45__cpo4swapE:
	.zero		1
.L_10:


//--------------------- .nv.constant0._ZN7cutlass13device_kernelINS_4gemm6kernel13GemmUniversalIN4cute5tupleIJiiiiEEENS1_10collective13CollectiveMmaINS1_35MainloopSm100TmaUmmaWarpSpecializedILi6ELi2ELi4ENS5_IJNS4_1CILi4EEENSA_ILi2EEENSA_ILi1EEEEEEEENS5_IJNSA_ILi128EEESG_NSA_ILi64EEEEEENS_6half_tENS5_IJlSD_lEEESJ_NS5_IJSD_llEEENS4_8TiledMMAINS4_8MMA_AtomIJNS4_26SM100_MMA_F16BF16_2x1SM_SSISJ_SJ_fLi128ELi128ELNS4_4UMMA5MajorE0ELSQ_1ELNSP_7ScaleInE0ELSR_0EEEEEENS4_6LayoutINS5_IJSD_SD_SD_EEENS5_IJNSA_ILi0EEESW_SW_EEEEENS5_IJNS4_10UnderscoreESZ_SZ_EEEEENS4_28SM100_TMA_2SM_LOAD_MULTICASTENS4_14ComposedLayoutINS4_7SwizzleILi3ELi4ELi3EEENS4_18smem_ptr_flag_bitsILi16EEENSU_INS5_IJNSA_ILi8EEESH_EEENS5_IJSH_SD_EEEEEEEvNS4_8identityES12_NS13_IS15_S17_NSU_INS5_IJSH_S18_EEENS5_IJSD_SH_EEEEEEEvS1D_EENS_8epilogue10collective18CollectiveEpilogueINS1J_23Sm100TmaWarpSpecializedILi4ELi2ELi16ELb1ELb0EEEJNS5_IJSH_SG_SH_EEENS5_IJNSU_ISH_SD_EENSU_INS5_IJNSA_ILi16EEESC_EEES1F_EEEEESJ_SK_SJ_SK_NS1J_6fusion15FusionCallbacksIS1N_NS1U_17LinearCombinationISJ_fSJ_fLNS_15FloatRoundStyleE2EEES1O_S1T_JEEENS4_5SM1004TMEM4LOAD26SM100_TMEM_LOAD_32dp32b16xENS4_13SM90_TMA_LOADENS13_INS14_ILi1ELi4ELi3EEES17_NSU_INS5_IJS18_S1Q_EEENS5_IJS1Q_SD_EEEEEEENS4_39AutoVectorizingCopyWithAssumedAlignmentILi128EEENS4_14SM90_TMA_STOREES29_S2B_S2B_EEEvvEEEEvNT_6ParamsE --------------------------
	.section	.nv.constant0._ZN7cutlass13device_kernelINS_4gemm6kernel13GemmUniversalIN4cute5tupleIJiiiiEEENS1_10collective13CollectiveMmaINS1_35MainloopSm100TmaUmmaWarpSpecializedILi6ELi2ELi4ENS5_IJNS4_1CILi4EEENSA_ILi2EEENSA_ILi1EEEEEEEENS5_IJNSA_ILi128EEESG_NSA_ILi64EEEEEENS_6half_tENS5_IJlSD_lEEESJ_NS5_IJSD_llEEENS4_8TiledMMAINS4_8MMA_AtomIJNS4_26SM100_MMA_F16BF16_2x1SM_SSISJ_SJ_fLi128ELi128ELNS4_4UMMA5MajorE0ELSQ_1ELNSP_7ScaleInE0ELSR_0EEEEEENS4_6LayoutINS5_IJSD_SD_SD_EEENS5_IJNSA_ILi0EEESW_SW_EEEEENS5_IJNS4_10UnderscoreESZ_SZ_EEEEENS4_28SM100_TMA_2SM_LOAD_MULTICASTENS4_14ComposedLayoutINS4_7SwizzleILi3ELi4ELi3EEENS4_18smem_ptr_flag_bitsILi16EEENSU_INS5_IJNSA_ILi8EEESH_EEENS5_IJSH_SD_EEEEEEEvNS4_8identityES12_NS13_IS15_S17_NSU_INS5_IJSH_S18_EEENS5_IJSD_SH_EEEEEEEvS1D_EENS_8epilogue10collective18CollectiveEpilogueINS1J_23Sm100TmaWarpSpecializedILi4ELi2ELi16ELb1ELb0EEEJNS5_IJSH_SG_SH_EEENS5_IJNSU_ISH_SD_EENSU_INS5_IJNSA_ILi16EEESC_EEES1F_EEEEESJ_SK_SJ_SK_NS1J_6fusion15FusionCallbacksIS1N_NS1U_17LinearCombinationISJ_fSJ_fLNS_15FloatRoundStyleE2EEES1O_S1T_JEEENS4_5SM1004TMEM4LOAD26SM100_TMEM_LOAD_32dp32b16xENS4_13SM90_TMA_LOADENS13_INS14_ILi1ELi4ELi3EEES17_NSU_INS5_IJS18_S1Q_EEENS5_IJS1Q_SD_EEEEEEENS4_39AutoVectorizingCopyWithAssumedAlignmentILi128EEENS4_14SM90_TMA_STOREES29_S2B_S2B_EEEvvEEEEvNT_6ParamsE,"a",@progbits
	.sectionflags	@""
	.align	4
.nv.constant0._ZN7cutlass13device_kernelINS_4gemm6kernel13GemmUniversalIN4cute5tupleIJiiiiEEENS1_10collective13CollectiveMmaINS1_35MainloopSm100TmaUmmaWarpSpecializedILi6ELi2ELi4ENS5_IJNS4_1CILi4EEENSA_ILi2EEENSA_ILi1EEEEEEEENS5_IJNSA_ILi128EEESG_NSA_ILi64EEEEEENS_6half_tENS5_IJlSD_lEEESJ_NS5_IJSD_llEEENS4_8TiledMMAINS4_8MMA_AtomIJNS4_26SM100_MMA_F16BF16_2x1SM_SSISJ_SJ_fLi128ELi128ELNS4_4UMMA5MajorE0ELSQ_1ELNSP_7ScaleInE0ELSR_0EEEEEENS4_6LayoutINS5_IJSD_SD_SD_EEENS5_IJNSA_ILi0EEESW_SW_EEEEENS5_IJNS4_10UnderscoreESZ_SZ_EEEEENS4_28SM100_TMA_2SM_LOAD_MULTICASTENS4_14ComposedLayoutINS4_7SwizzleILi3ELi4ELi3EEENS4_18smem_ptr_flag_bitsILi16EEENSU_INS5_IJNSA_ILi8EEESH_EEENS5_IJSH_SD_EEEEEEEvNS4_8identityES12_NS13_IS15_S17_NSU_INS5_IJSH_S18_EEENS5_IJSD_SH_EEEEEEEvS1D_EENS_8epilogue10collective18CollectiveEpilogueINS1J_23Sm100TmaWarpSpecializedILi4ELi2ELi16ELb1ELb0EEEJNS5_IJSH_SG_SH_EEENS5_IJNSU_ISH_SD_EENSU_INS5_IJNSA_ILi16EEESC_EEES1F_EEEEESJ_SK_SJ_SK_NS1J_6fusion15FusionCallbacksIS1N_NS1U_17LinearCombinationISJ_fSJ_fLNS_15FloatRoundStyleE2EEES1O_S1T_JEEENS4_5SM1004TMEM4LOAD26SM100_TMEM_LOAD_32dp32b16xENS4_13SM90_TMA_LOADENS13_INS14_ILi1ELi4ELi3EEES17_NSU_INS5_IJS18_S1Q_EEENS5_IJS1Q_SD_EEEEEEENS4_39AutoVectorizingCopyWithAssumedAlignmentILi128EEENS4_14SM90_TMA_STOREES29_S2B_S2B_EEEvvEEEEvNT_6ParamsE:
	.zero		2944


//--------------------- SYMBOLS --------------------------

	.type		.nv.reservedSmem.offset0,@object
	.size		.nv.reservedSmem.offset0,0x4
	.type		.nv.reservedSmem.cap,@object
	.size		.nv.reservedSmem.cap,0x4
	.type		__assertfail,@function
